	.headerflags	@"EF_CUDA_TEXMODE_UNIFIED EF_CUDA_64BIT_ADDRESS EF_CUDA_ACCELERATORS EF_CUDA_SM90 EF_CUDA_VIRTUAL_SM(EF_CUDA_SM90)"
	.elftype	@"ET_EXEC"


//--------------------- .nv.info                  --------------------------
	.section	.nv.info,"",@"SHT_CUDA_INFO"
	.align	4


	//----- nvinfo : EIATTR_REGCOUNT
	.align		4
        /*0000*/ 	.byte	0x04, 0x2f
        /*0002*/ 	.short	(.L_3 - .L_2)
	.align		4
.L_2:
        /*0004*/ 	.word	index@(triton_poi_fused__native_batch_norm_legit_no_training_add_convolution_elu_6)
        /*0008*/ 	.word	0x00000020


	//----- nvinfo : EIATTR_MIN_STACK_SIZE
	.align		4
.L_3:
        /*000c*/ 	.byte	0x04, 0x12
        /*000e*/ 	.short	(.L_5 - .L_4)
	.align		4
.L_4:
        /*0010*/ 	.word	index@(triton_poi_fused__native_batch_norm_legit_no_training_add_convolution_elu_6)
        /*0014*/ 	.word	0x00000000


	//----- nvinfo : EIATTR_FRAME_SIZE
	.align		4
.L_5:
        /*0018*/ 	.byte	0x04, 0x11
        /*001a*/ 	.short	(.L_7 - .L_6)
	.align		4
.L_6:
        /*001c*/ 	.word	index@(triton_poi_fused__native_batch_norm_legit_no_training_add_convolution_elu_6)
        /*0020*/ 	.word	0x00000000


	//----- nvinfo : EIATTR_MIN_STACK_SIZE
	.align		4
.L_7:
        /*0024*/ 	.byte	0x04, 0x12
        /*0026*/ 	.short	(.L_9 - .L_8)
	.align		4
.L_8:
        /*0028*/ 	.word	index@(triton_poi_fused__native_batch_norm_legit_no_training_add_convolution_elu_6)
        /*002c*/ 	.word	0x00000000
.L_9:


//--------------------- .nv.info.triton_poi_fused__native_batch_norm_legit_no_training_add_convolution_elu_6 --------------------------
	.section	.nv.info.triton_poi_fused__native_batch_norm_legit_no_training_add_convolution_elu_6,"",@"SHT_CUDA_INFO"
	.sectionflags	@""
	.align	4


	//----- nvinfo : EIATTR_CUDA_API_VERSION
	.align		4
        /*0000*/ 	.byte	0x04, 0x37
        /*0002*/ 	.short	(.L_11 - .L_10)
.L_10:
        /*0004*/ 	.word	0x0000007c


	//----- nvinfo : EIATTR_KPARAM_INFO
	.align		4
.L_11:
        /*0008*/ 	.byte	0x04, 0x17
        /*000a*/ 	.short	(.L_13 - .L_12)
.L_12:
        /*000c*/ 	.word	0x00000000
        /*0010*/ 	.short	0x0008
        /*0012*/ 	.short	0x0040
        /*0014*/ 	.byte	0x00, 0xf0, 0x11, 0x00


	//----- nvinfo : EIATTR_KPARAM_INFO
	.align		4
.L_13:
        /*0018*/ 	.byte	0x04, 0x17
        /*001a*/ 	.short	(.L_15 - .L_14)
.L_14:
        /*001c*/ 	.word	0x00000000
        /*0020*/ 	.short	0x0007
        /*0022*/ 	.short	0x0038
        /*0024*/ 	.byte	0x00, 0xf4, 0x21, 0x00


	//----- nvinfo : EIATTR_KPARAM_INFO
	.align		4
.L_15:
        /*0028*/ 	.byte	0x04, 0x17
        /*002a*/ 	.short	(.L_17 - .L_16)
.L_16:
        /*002c*/ 	.word	0x00000000
        /*0030*/ 	.short	0x0006
        /*0032*/ 	.short	0x0030
        /*0034*/ 	.byte	0x00, 0xf4, 0x21, 0x00


	//----- nvinfo : EIATTR_KPARAM_INFO
	.align		4
.L_17:
        /*0038*/ 	.byte	0x04, 0x17
        /*003a*/ 	.short	(.L_19 - .L_18)
.L_18:
        /*003c*/ 	.word	0x00000000
        /*0040*/ 	.short	0x0005
        /*0042*/ 	.short	0x0028
        /*0044*/ 	.byte	0x00, 0xf4, 0x21, 0x00


	//----- nvinfo : EIATTR_KPARAM_INFO
	.align		4
.L_19:
        /*0048*/ 	.byte	0x04, 0x17
        /*004a*/ 	.short	(.L_21 - .L_20)
.L_20:
        /*004c*/ 	.word	0x00000000
        /*0050*/ 	.short	0x0004
        /*0052*/ 	.short	0x0020
        /*0054*/ 	.byte	0x00, 0xf4, 0x21, 0x00


	//----- nvinfo : EIATTR_KPARAM_INFO
	.align		4
.L_21:
        /*0058*/ 	.byte	0x04, 0x17
        /*005a*/ 	.short	(.L_23 - .L_22)
.L_22:
        /*005c*/ 	.word	0x00000000
        /*0060*/ 	.short	0x0003
        /*0062*/ 	.short	0x0018
        /*0064*/ 	.byte	0x00, 0xf4, 0x21, 0x00


	//----- nvinfo : EIATTR_KPARAM_INFO
	.align		4
.L_23:
        /*0068*/ 	.byte	0x04, 0x17
        /*006a*/ 	.short	(.L_25 - .L_24)
.L_24:
        /*006c*/ 	.word	0x00000000
        /*0070*/ 	.short	0x0002
        /*0072*/ 	.short	0x0010
        /*0074*/ 	.byte	0x00, 0xf4, 0x21, 0x00


	//----- nvinfo : EIATTR_KPARAM_INFO
	.align		4
.L_25:
        /*0078*/ 	.byte	0x04, 0x17
        /*007a*/ 	.short	(.L_27 - .L_26)
.L_26:
        /*007c*/ 	.word	0x00000000
        /*0080*/ 	.short	0x0001
        /*0082*/ 	.short	0x0008
        /*0084*/ 	.byte	0x00, 0xf4, 0x21, 0x00


	//----- nvinfo : EIATTR_KPARAM_INFO
	.align		4
.L_27:
        /*0088*/ 	.byte	0x04, 0x17
        /*008a*/ 	.short	(.L_29 - .L_28)
.L_28:
        /*008c*/ 	.word	0x00000000
        /*0090*/ 	.short	0x0000
        /*0092*/ 	.short	0x0000
        /*0094*/ 	.byte	0x00, 0xf4, 0x21, 0x00


	//----- nvinfo : EIATTR_SPARSE_MMA_MASK
	.align		4
.L_29:
        /*0098*/ 	.byte	0x03, 0x50
        /*009a*/ 	.short	0x0000


	//----- nvinfo : EIATTR_MAXREG_COUNT
	.align		4
        /*009c*/ 	.byte	0x03, 0x1b
        /*009e*/ 	.short	0x00ff


	//----- nvinfo : EIATTR_EXIT_INSTR_OFFSETS
	.align		4
        /*00a0*/ 	.byte	0x04, 0x1c
        /*00a2*/ 	.short	(.L_31 - .L_30)


	//   ....[0]....
.L_30:
        /*00a4*/ 	.word	0x00002330


	//----- nvinfo : EIATTR_REQNTID
	.align		4
.L_31:
        /*00a8*/ 	.byte	0x04, 0x10
        /*00aa*/ 	.short	(.L_33 - .L_32)
.L_32:
        /*00ac*/ 	.word	0x00000080
        /*00b0*/ 	.word	0x00000001
        /*00b4*/ 	.word	0x00000001


	//----- nvinfo : EIATTR_CBANK_PARAM_SIZE
	.align		4
.L_33:
        /*00b8*/ 	.byte	0x03, 0x19
        /*00ba*/ 	.short	0x0044


	//----- nvinfo : EIATTR_PARAM_CBANK
	.align		4
        /*00bc*/ 	.byte	0x04, 0x0a
        /*00be*/ 	.short	(.L_35 - .L_34)
	.align		4
.L_34:
        /*00c0*/ 	.word	index@(.nv.constant0.triton_poi_fused__native_batch_norm_legit_no_training_add_convolution_elu_6)
        /*00c4*/ 	.short	0x0210
        /*00c6*/ 	.short	0x0044


	//----- nvinfo : EIATTR_SW_WAR
	.align		4
.L_35:
        /*00c8*/ 	.byte	0x04, 0x36
        /*00ca*/ 	.short	(.L_37 - .L_36)
.L_36:
        /*00cc*/ 	.word	0x00000008
.L_37:


//--------------------- .nv.callgraph             --------------------------
	.section	.nv.callgraph,"",@"SHT_CUDA_CALLGRAPH"
	.align	4
	.sectionentsize	8
	.align		4
        /*0000*/ 	.word	0x00000000
	.align		4
        /*0004*/ 	.word	0xffffffff
	.align		4
        /*0008*/ 	.word	0x00000000
	.align		4
        /*000c*/ 	.word	0xfffffffe
	.align		4
        /*0010*/ 	.word	0x00000000
	.align		4
        /*0014*/ 	.word	0xfffffffd
	.align		4
        /*0018*/ 	.word	0x00000000
	.align		4
        /*001c*/ 	.word	0xfffffffc


//--------------------- .nv.constant4             --------------------------
	.section	.nv.constant4,"a",@progbits
	.align	8
	.align		8
.nv.constant4:
        /*0000*/ 	.dword	_$_str
	.align		8
        /*0008*/ 	.dword	_$_str_$_2


//--------------------- .text.triton_poi_fused__native_batch_norm_legit_no_training_add_convolution_elu_6 --------------------------
	.section	.text.triton_poi_fused__native_batch_norm_legit_no_training_add_convolution_elu_6,"ax",@progbits
	.align	128
        .global         triton_poi_fused__native_batch_norm_legit_no_training_add_convolution_elu_6
        .type           triton_poi_fused__native_batch_norm_legit_no_training_add_convolution_elu_6,@function
        .size           triton_poi_fused__native_batch_norm_legit_no_training_add_convolution_elu_6,(.L_x_1 - triton_poi_fused__native_batch_norm_legit_no_training_add_convolution_elu_6)
        .other          triton_poi_fused__native_batch_norm_legit_no_training_add_convolution_elu_6,@"STO_CUDA_ENTRY STV_DEFAULT"
triton_poi_fused__native_batch_norm_legit_no_training_add_convolution_elu_6:
.text.triton_poi_fused__native_batch_norm_legit_no_training_add_convolution_elu_6:
[----:B------:R-:W-:Y:S01]  /*0000*/  LDC R1, c[0x0][0x28] ;  /* 0x00000a00ff017b82 */ /* 0x000fe20000000800 */
[----:B------:R-:W1:Y:S07]  /*0010*/  S2R R0, SR_TID.X ;  /* 0x0000000000007919 */ /* 0x000e6e0000002100 */
[----:B------:R-:W2:Y:S01]  /*0020*/  LDC.64 R6, c[0x0][0x230] ;  /* 0x00008c00ff067b82 */ /* 0x000ea20000000a00 */
[----:B------:R-:W-:Y:S01]  /*0030*/  ULDC.64 UR4, c[0x0][0x208] ;  /* 0x0000820000047ab9 */ /* 0x000fe20000000a00 */
[----:B------:R-:W3:Y:S06]  /*0040*/  S2R R5, SR_CTAID.X ;  /* 0x0000000000057919 */ /* 0x000eec0000002500 */
[----:B------:R-:W4:Y:S08]  /*0050*/  LDC.64 R22, c[0x0][0x220] ;  /* 0x00008800ff167b82 */ /* 0x000f300000000a00 */
[----:B------:R-:W5:Y:S08]  /*0060*/  LDC.64 R18, c[0x0][0x228] ;  /* 0x00008a00ff127b82 */ /* 0x000f700000000a00 */
[----:B------:R-:W4:Y:S01]  /*0070*/  LDC.64 R8, c[0x0][0x238] ;  /* 0x00008e00ff087b82 */ /* 0x000f220000000a00 */
[----:B-1----:R-:W-:-:S07]  /*0080*/  SHF.L.U32 R0, R0, 0x2, RZ ;  /* 0x0000000200007819 */ /* 0x002fce00000006ff */
[----:B------:R-:W1:Y:S01]  /*0090*/  LDC.64 R16, c[0x0][0x240] ;  /* 0x00009000ff107b82 */ /* 0x000e620000000a00 */
[----:B---3--:R-:W-:Y:S02]  /*00a0*/  SHF.R.S32.HI R3, RZ, 0x15, R5 ;  /* 0x00000015ff037819 */ /* 0x008fe40000011405 */
[----:B------:R-:W-:Y:S02]  /*00b0*/  LOP3.LUT R0, R0, 0x1fc, RZ, 0xc0, !PT ;  /* 0x000001fc00007812 */ /* 0x000fe400078ec0ff */
[----:B------:R-:W-:Y:S02]  /*00c0*/  SGXT R3, R3, 0x1 ;  /* 0x000000010303781a */ /* 0x000fe40000000200 */
[----:B------:R-:W-:Y:S02]  /*00d0*/  LEA R2, R5, R0, 0xa ;  /* 0x0000000005027211 */ /* 0x000fe400078e50ff */
[----:B------:R-:W3:Y:S02]  /*00e0*/  LDC.64 R4, c[0x0][0x210] ;  /* 0x00008400ff047b82 */ /* 0x000ee40000000a00 */
[----:B------:R-:W-:-:S04]  /*00f0*/  LEA.HI R3, R3, R2, RZ, 0x9 ;  /* 0x0000000203037211 */ /* 0x000fc800078f48ff */
[----:B------:R-:W-:-:S04]  /*0100*/  SHF.R.S32.HI R21, RZ, 0x9, R3 ;  /* 0x00000009ff157819 */ /* 0x000fc80000011403 */
[----:B------:R-:W-:-:S04]  /*0110*/  LEA.HI R0, R21, R21, RZ, 0x7 ;  /* 0x0000001515007211 */ /* 0x000fc800078f38ff */
[----:B------:R-:W-:-:S04]  /*0120*/  LOP3.LUT R0, R0, 0xffffff80, RZ, 0xc0, !PT ;  /* 0xffffff8000007812 */ /* 0x000fc800078ec0ff */
[----:B------:R-:W-:-:S05]  /*0130*/  IADD3 R21, R21, -R0, RZ ;  /* 0x8000000015157210 */ /* 0x000fca0007ffe0ff */
[----:B--2---:R-:W-:-:S06]  /*0140*/  IMAD.WIDE R24, R21, 0x4, R6 ;  /* 0x0000000415187825 */ /* 0x004fcc00078e0206 */
[----:B------:R-:W2:Y:S01]  /*0150*/  LDG.E.EL R24, desc[UR4][R24.64] ;  /* 0x0000000418187981 */ /* 0x000ea2000c2e1900 */
[----:B----4-:R-:W-:-:S04]  /*0160*/  IMAD.WIDE R28, R21, 0x4, R22 ;  /* 0x00000004151c7825 */ /* 0x010fc800078e0216 */
[----:B---3--:R-:W-:Y:S01]  /*0170*/  IMAD.WIDE R4, R2, 0x4, R4 ;  /* 0x0000000402047825 */ /* 0x008fe200078e0204 */
[----:B------:R-:W3:Y:S03]  /*0180*/  LDG.E.EL R0, desc[UR4][R28.64] ;  /* 0x000000041c007981 */ /* 0x000ee6000c2e1900 */
[C---:B-----5:R-:W-:Y:S01]  /*0190*/  IMAD.WIDE R10, R21.reuse, 0x4, R18 ;  /* 0x00000004150a7825 */ /* 0x060fe200078e0212 */
[----:B------:R-:W3:Y:S03]  /*01a0*/  LDG.E.128 R12, desc[UR4][R4.64] ;  /* 0x00000004040c7981 */ /* 0x000ee6000c1e1d00 */
[C---:B0-----:R-:W-:Y:S02]  /*01b0*/  IMAD.WIDE R26, R21.reuse, 0x4, R8 ;  /* 0x00000004151a7825 */ /* 0x041fe400078e0208 */
[----:B------:R-:W4:Y:S02]  /*01c0*/  LDG.E.EL R10, desc[UR4][R10.64] ;  /* 0x000000040a0a7981 */ /* 0x000f24000c2e1900 */
[----:B-1----:R-:W-:-:S02]  /*01d0*/  IMAD.WIDE R20, R21, 0x4, R16 ;  /* 0x0000000415147825 */ /* 0x002fc400078e0210 */
[----:B------:R-:W5:Y:S04]  /*01e0*/  LDG.E.EL R26, desc[UR4][R26.64] ;  /* 0x000000041a1a7981 */ /* 0x000f68000c2e1900 */
[----:B------:R0:W5:Y:S01]  /*01f0*/  LDG.E.EL R11, desc[UR4][R20.64] ;  /* 0x00000004140b7981 */ /* 0x000162000c2e1900 */
[----:B------:R-:W-:-:S04]  /*0200*/  IADD3 R3, R3, 0x200, RZ ;  /* 0x0000020003037810 */ /* 0x000fc80007ffe0ff */
[----:B------:R-:W-:Y:S01]  /*0210*/  SHF.R.S32.HI R3, RZ, 0x9, R3 ;  /* 0x00000009ff037819 */ /* 0x000fe20000011403 */
[----:B0-----:R-:W-:Y:S01]  /*0220*/  HFMA2.MMA R21, -RZ, RZ, 1.625, 0 ;  /* 0x3e800000ff157435 */ /* 0x001fe200000001ff */
[----:B--2---:R-:W-:Y:S02]  /*0230*/  FADD R25, R24, 9.9999997473787516356e-06 ;  /* 0x3727c5ac18197421 */ /* 0x004fe40000000000 */
[----:B------:R-:W-:Y:S02]  /*0240*/  LEA.HI R24, R3, R3, RZ, 0x7 ;  /* 0x0000000303187211 */ /* 0x000fe400078f38ff */
[----:B------:R-:W0:Y:S02]  /*0250*/  MUFU.SQRT R28, R25 ;  /* 0x00000019001c7308 */ /* 0x000e240000002000 */
[----:B------:R-:W-:-:S04]  /*0260*/  LOP3.LUT R24, R24, 0xffffff80, RZ, 0xc0, !PT ;  /* 0xffffff8018187812 */ /* 0x000fc800078ec0ff */
[----:B------:R-:W-:Y:S01]  /*0270*/  IADD3 R3, R3, -R24, RZ ;  /* 0x8000001803037210 */ /* 0x000fe20007ffe0ff */
[--C-:B---3--:R-:W-:Y:S01]  /*0280*/  FADD R12, R12, R0.reuse ;  /* 0x000000000c0c7221 */ /* 0x108fe20000000000 */
[--C-:B------:R-:W-:Y:S01]  /*0290*/  FADD R13, R13, R0.reuse ;  /* 0x000000000d0d7221 */ /* 0x100fe20000000000 */
[--C-:B------:R-:W-:Y:S01]  /*02a0*/  FADD R14, R14, R0.reuse ;  /* 0x000000000e0e7221 */ /* 0x100fe20000000000 */
[----:B------:R-:W-:Y:S02]  /*02b0*/  FADD R15, R15, R0 ;  /* 0x000000000f0f7221 */ /* 0x000fe40000000000 */
[C---:B----4-:R-:W-:Y:S01]  /*02c0*/  FADD R27, -R10.reuse, R13 ;  /* 0x0000000d0a1b7221 */ /* 0x050fe20000000100 */
[----:B------:R-:W-:Y:S01]  /*02d0*/  FADD R29, -R10, R14 ;  /* 0x0000000e0a1d7221 */ /* 0x000fe20000000100 */
[C---:B0-----:R-:W-:Y:S02]  /*02e0*/  FSETP.GT.AND P0, PT, R28.reuse, 8.50705917302346158658e+37, PT ;  /* 0x7e8000001c00780b */ /* 0x041fe40003f04000 */
[----:B------:R-:W-:-:S02]  /*02f0*/  FSETP.GEU.AND P1, PT, R28, 1.175494350822287508e-38, PT ;  /* 0x008000001c00780b */ /* 0x000fc40003f2e000 */
[----:B------:R-:W-:-:S09]  /*0300*/  FSEL R25, R21, 1, P0 ;  /* 0x3f80000015197808 */ /* 0x000fd20000000000 */
[----:B------:R-:W-:Y:S02]  /*0310*/  @P0 FMUL R28, R28, 0.25 ;  /* 0x3e8000001c1c0820 */ /* 0x000fe40000400000 */
[----:B------:R-:W-:Y:S02]  /*0320*/  @!P1 FMUL R25, R25, 16777216 ;  /* 0x4b80000019199820 */ /* 0x000fe40000400000 */
[----:B------:R-:W-:-:S06]  /*0330*/  @!P1 FMUL R28, R28, 16777216 ;  /* 0x4b8000001c1c9820 */ /* 0x000fcc0000400000 */
[----:B------:R-:W0:Y:S02]  /*0340*/  MUFU.RCP R28, R28 ;  /* 0x0000001c001c7308 */ /* 0x000e240000001000 */
[----:B0-----:R-:W-:Y:S01]  /*0350*/  FMUL R20, R28, R25 ;  /* 0x000000191c147220 */ /* 0x001fe20000400000 */
[C---:B------:R-:W-:Y:S01]  /*0360*/  FADD R25, -R10.reuse, R12 ;  /* 0x0000000c0a197221 */ /* 0x040fe20000000100 */
[----:B------:R-:W-:Y:S02]  /*0370*/  FADD R28, -R10, R15 ;  /* 0x0000000f0a1c7221 */ /* 0x000fe40000000100 */
[-C--:B------:R-:W-:Y:S01]  /*0380*/  FMUL R24, R27, R20.reuse ;  /* 0x000000141b187220 */ /* 0x080fe20000400000 */
[-C--:B------:R-:W-:Y:S01]  /*0390*/  FMUL R25, R25, R20.reuse ;  /* 0x0000001419197220 */ /* 0x080fe20000400000 */
[-C--:B------:R-:W-:Y:S01]  /*03a0*/  FMUL R10, R29, R20.reuse ;  /* 0x000000141d0a7220 */ /* 0x080fe20000400000 */
[----:B------:R-:W-:Y:S01]  /*03b0*/  FMUL R28, R28, R20 ;  /* 0x000000141c1c7220 */ /* 0x000fe20000400000 */
[C-C-:B-----5:R-:W-:Y:S01]  /*03c0*/  FFMA R24, R26.reuse, R24, R11.reuse ;  /* 0x000000181a187223 */ /* 0x160fe2000000000b */
[C-C-:B------:R-:W-:Y:S01]  /*03d0*/  FFMA R25, R26.reuse, R25, R11.reuse ;  /* 0x000000191a197223 */ /* 0x140fe2000000000b */
[C-C-:B------:R-:W-:Y:S01]  /*03e0*/  FFMA R10, R26.reuse, R10, R11.reuse ;  /* 0x0000000a1a0a7223 */ /* 0x140fe2000000000b */
[----:B------:R-:W-:Y:S01]  /*03f0*/  FFMA R26, R26, R28, R11 ;  /* 0x0000001c1a1a7223 */ /* 0x000fe2000000000b */
[----:B------:R-:W-:-:S04]  /*0400*/  IMAD.WIDE R28, R3, 0x4, R6 ;  /* 0x00000004031c7825 */ /* 0x000fc800078e0206 */
[C---:B------:R-:W-:Y:S01]  /*0410*/  FMUL R0, R25.reuse, 1.4426950216293334961 ;  /* 0x3fb8aa3b19007820 */ /* 0x040fe20000400000 */
[----:B------:R-:W-:Y:S01]  /*0420*/  FADD.FTZ R11, |R25|, -RZ ;  /* 0x800000ff190b7221 */ /* 0x000fe20000010200 */
[----:B------:R-:W-:Y:S02]  /*0430*/  IMAD.WIDE R6, R3, 0x4, R22 ;  /* 0x0000000403067825 */ /* 0x000fe400078e0216 */
[----:B------:R0:W2:Y:S02]  /*0440*/  LDG.E.EL R22, desc[UR4][R28.64] ;  /* 0x000000041c167981 */ /* 0x0000a4000c2e1900 */
[----:B------:R-:W1:Y:S01]  /*0450*/  FRND R0, R0 ;  /* 0x0000000000007307 */ /* 0x000e620000201000 */
[----:B------:R-:W-:Y:S01]  /*0460*/  FSETP.GEU.AND P0, PT, R11, 0.40999999642372131348, PT ;  /* 0x3ed1eb850b00780b */ /* 0x000fe20003f0e000 */
[----:B------:R3:W4:Y:S03]  /*0470*/  LDG.E.EL R7, desc[UR4][R6.64] ;  /* 0x0000000406077981 */ /* 0x000726000c2e1900 */
[----:B-1----:R-:W-:-:S02]  /*0480*/  FSEL R20, R0, RZ, P0 ;  /* 0x000000ff00147208 */ /* 0x002fc40000000000 */
[----:B------:R-:W-:-:S03]  /*0490*/  MOV R0, 0x3ab5ebe6 ;  /* 0x3ab5ebe600007802 */ /* 0x000fc60000000f00 */
[C---:B------:R-:W-:Y:S01]  /*04a0*/  FFMA.FTZ R11, -R20.reuse, 0.693145751953125, R25 ;  /* 0x3f317200140b7823 */ /* 0x040fe20000010119 */
[----:B------:R-:W-:-:S03]  /*04b0*/  FSETP.NEU.AND P5, PT, R20, 128, PT ;  /* 0x430000001400780b */ /* 0x000fc60003fad000 */
[C---:B------:R-:W-:Y:S01]  /*04c0*/  FFMA.FTZ R11, -R20.reuse, 1.428606765330187045e-06, R11 ;  /* 0x35bfbe8e140b7823 */ /* 0x040fe2000001010b */
[----:B------:R-:W-:-:S03]  /*04d0*/  FSEL R27, R20, 127, P5 ;  /* 0x42fe0000141b7808 */ /* 0x000fc60002800000 */
[C---:B------:R-:W-:Y:S01]  /*04e0*/  FFMA.FTZ R23, R11.reuse, R0, 0.0083824126049876213074 ;  /* 0x3c0956630b177423 */ /* 0x040fe20000010000 */
[----:B------:R-:W1:Y:S03]  /*04f0*/  MUFU.EX2 R20, R27 ;  /* 0x0000001b00147308 */ /* 0x000e660000000800 */
[----:B------:R-:W-:-:S04]  /*0500*/  FFMA.FTZ R23, R11, R23, 0.041667830199003219604 ;  /* 0x3d2aabe30b177423 */ /* 0x000fc80000010017 */
[----:B------:R-:W-:-:S04]  /*0510*/  FFMA.FTZ R23, R11, R23, 0.16666397452354431152 ;  /* 0x3e2aa9f60b177423 */ /* 0x000fc80000010017 */
[----:B0-----:R-:W-:-:S04]  /*0520*/  FFMA.FTZ R28, R11, R23, 0.49999994039535522461 ;  /* 0x3efffffe0b1c7423 */ /* 0x001fc80000010017 */
[----:B------:R-:W-:Y:S01]  /*0530*/  FMUL R28, R11, R28 ;  /* 0x0000001c0b1c7220 */ /* 0x000fe20000400000 */
[----:B-1----:R-:W-:-:S03]  /*0540*/  FADD R23, R20, -1 ;  /* 0xbf80000014177421 */ /* 0x002fc60000000000 */
[----:B------:R-:W-:-:S04]  /*0550*/  FFMA.FTZ R11, R11, R28, R11 ;  /* 0x0000001c0b0b7223 */ /* 0x000fc8000001000b */
[----:B------:R-:W-:Y:S01]  /*0560*/  FFMA.FTZ R28, R20, R11, R23 ;  /* 0x0000000b141c7223 */ /* 0x000fe20000010017 */
[----:B------:R-:W-:-:S04]  /*0570*/  FMUL R20, R24, 1.4426950216293334961 ;  /* 0x3fb8aa3b18147820 */ /* 0x000fc80000400000 */
[----:B------:R-:W0:Y:S01]  /*0580*/  FRND R11, R20 ;  /* 0x00000014000b7307 */ /* 0x000e220000201000 */
[----:B---3--:R-:W-:-:S05]  /*0590*/  FADD.FTZ R6, |R24|, -RZ ;  /* 0x800000ff18067221 */ /* 0x008fca0000010200 */
[----:B------:R-:W-:Y:S01]  /*05a0*/  FSETP.GEU.AND P0, PT, R6, 0.40999999642372131348, PT ;  /* 0x3ed1eb850600780b */ /* 0x000fe20003f0e000 */
[----:B------:R-:W-:-:S04]  /*05b0*/  IMAD.WIDE R18, R3, 0x4, R18 ;  /* 0x0000000403127825 */ /* 0x000fc800078e0212 */
[----:B------:R-:W-:Y:S01]  /*05c0*/  IMAD.WIDE R8, R3, 0x4, R8 ;  /* 0x0000000403087825 */ /* 0x000fe200078e0208 */
[----:B------:R1:W3:Y:S01]  /*05d0*/  LDG.E.EL R6, desc[UR4][R18.64] ;  /* 0x0000000412067981 */ /* 0x0002e2000c2e1900 */
[----:B0-----:R-:W-:Y:S02]  /*05e0*/  FSEL R11, R11, RZ, P0 ;  /* 0x000000ff0b0b7208 */ /* 0x001fe40000000000 */
[----:B------:R-:W-:-:S04]  /*05f0*/  IMAD.WIDE R16, R3, 0x4, R16 ;  /* 0x0000000403107825 */ /* 0x000fc800078e0210 */
[----:B------:R-:W-:-:S04]  /*0600*/  FFMA.FTZ R23, -R11, 0.693145751953125, R24 ;  /* 0x3f3172000b177823 */ /* 0x000fc80000010118 */
[----:B------:R-:W-:-:S04]  /*0610*/  FFMA.FTZ R3, -R11, 1.428606765330187045e-06, R23 ;  /* 0x35bfbe8e0b037823 */ /* 0x000fc80000010117 */
[----:B------:R-:W-:Y:S01]  /*0620*/  FFMA.FTZ R20, R3, R0, 0.0083824126049876213074 ;  /* 0x3c09566303147423 */ /* 0x000fe20000010000 */
[----:B------:R-:W-:-:S03]  /*0630*/  FSETP.NEU.AND P2, PT, R11, 128, PT ;  /* 0x430000000b00780b */ /* 0x000fc60003f4d000 */
[----:B------:R-:W-:Y:S01]  /*0640*/  FFMA.FTZ R20, R3, R20, 0.041667830199003219604 ;  /* 0x3d2aabe303147423 */ /* 0x000fe20000010014 */
[----:B------:R-:W-:-:S03]  /*0650*/  FSEL R29, R11, 127, P2 ;  /* 0x42fe00000b1d7808 */ /* 0x000fc60001000000 */
[C---:B------:R-:W-:Y:S01]  /*0660*/  FFMA.FTZ R20, R3.reuse, R20, 0.16666397452354431152 ;  /* 0x3e2aa9f603147423 */ /* 0x040fe20000010014 */
[----:B------:R-:W1:Y:S03]  /*0670*/  MUFU.EX2 R11, R29 ;  /* 0x0000001d000b7308 */ /* 0x000e660000000800 */
[----:B------:R-:W-:-:S04]  /*0680*/  FFMA.FTZ R20, R3, R20, 0.49999994039535522461 ;  /* 0x3efffffe03147423 */ /* 0x000fc80000010014 */
[----:B------:R-:W-:-:S04]  /*0690*/  FMUL R20, R3, R20 ;  /* 0x0000001403147220 */ /* 0x000fc80000400000 */
[----:B------:R-:W-:Y:S01]  /*06a0*/  FFMA.FTZ R20, R3, R20, R3 ;  /* 0x0000001403147223 */ /* 0x000fe20000010003 */
[----:B------:R-:W-:Y:S01]  /*06b0*/  FMUL R3, R10, 1.4426950216293334961 ;  /* 0x3fb8aa3b0a037820 */ /* 0x000fe20000400000 */
[----:B-1----:R-:W-:-:S05]  /*06c0*/  FADD R18, R11, -1 ;  /* 0xbf8000000b127421 */ /* 0x002fca0000000000 */
[----:B------:R-:W0:Y:S01]  /*06d0*/  FRND R3, R3 ;  /* 0x0000000300037307 */ /* 0x000e220000201000 */
[----:B------:R-:W-:Y:S01]  /*06e0*/  FFMA.FTZ R11, R11, R20, R18 ;  /* 0x000000140b0b7223 */ /* 0x000fe20000010012 */
[----:B------:R-:W-:Y:S01]  /*06f0*/  FADD.FTZ R18, |R10|, -RZ ;  /* 0x800000ff0a127221 */ /* 0x000fe20000010200 */
[----:B------:R-:W5:Y:S04]  /*0700*/  LDG.E.EL R20, desc[UR4][R16.64] ;  /* 0x0000000410147981 */ /* 0x000f68000c2e1900 */
[----:B------:R-:W-:-:S04]  /*0710*/  FSETP.GEU.AND P0, PT, R18, 0.40999999642372131348, PT ;  /* 0x3ed1eb851200780b */ /* 0x000fc80003f0e000 */
[----:B0-----:R-:W-:Y:S02]  /*0720*/  FSEL R19, R3, RZ, P0 ;  /* 0x000000ff03137208 */ /* 0x001fe40000000000 */
[----:B------:R0:W5:Y:S03]  /*0730*/  LDG.E.EL R3, desc[UR4][R8.64] ;  /* 0x0000000408037981 */ /* 0x000166000c2e1900 */
[C---:B------:R-:W-:Y:S01]  /*0740*/  FFMA.FTZ R18, -R19.reuse, 0.693145751953125, R10 ;  /* 0x3f31720013127823 */ /* 0x040fe2000001010a */
[----:B------:R-:W-:-:S03]  /*0750*/  FSETP.NEU.AND P0, PT, R19, 128, PT ;  /* 0x430000001300780b */ /* 0x000fc60003f0d000 */
[C---:B------:R-:W-:Y:S01]  /*0760*/  FFMA.FTZ R23, -R19.reuse, 1.428606765330187045e-06, R18 ;  /* 0x35bfbe8e13177823 */ /* 0x040fe20000010112 */
[----:B------:R-:W-:-:S03]  /*0770*/  FSEL R18, R19, 127, P0 ;  /* 0x42fe000013127808 */ /* 0x000fc60000000000 */
[C---:B0-----:R-:W-:Y:S01]  /*0780*/  FFMA.FTZ R8, R23.reuse, R0, 0.0083824126049876213074 ;  /* 0x3c09566317087423 */ /* 0x041fe20000010000 */
[----:B------:R-:W0:Y:S03]  /*0790*/  MUFU.EX2 R19, R18 ;  /* 0x0000001200137308 */ /* 0x000e260000000800 */
[----:B------:R-:W-:-:S04]  /*07a0*/  FFMA.FTZ R8, R23, R8, 0.041667830199003219604 ;  /* 0x3d2aabe317087423 */ /* 0x000fc80000010008 */
[----:B------:R-:W-:-:S04]  /*07b0*/  FFMA.FTZ R8, R23, R8, 0.16666397452354431152 ;  /* 0x3e2aa9f617087423 */ /* 0x000fc80000010008 */
[----:B------:R-:W-:-:S04]  /*07c0*/  FFMA.FTZ R8, R23, R8, 0.49999994039535522461 ;  /* 0x3efffffe17087423 */ /* 0x000fc80000010008 */
[----:B------:R-:W-:Y:S01]  /*07d0*/  FMUL R8, R23, R8 ;  /* 0x0000000817087220 */ /* 0x000fe20000400000 */
[----:B0-----:R-:W-:-:S03]  /*07e0*/  FADD R16, R19, -1 ;  /* 0xbf80000013107421 */ /* 0x001fc60000000000 */
[----:B------:R-:W-:-:S04]  /*07f0*/  FFMA.FTZ R8, R23, R8, R23 ;  /* 0x0000000817087223 */ /* 0x000fc80000010017 */
[----:B------:R-:W-:Y:S01]  /*0800*/  FFMA.FTZ R23, R19, R8, R16 ;  /* 0x0000000813177223 */ /* 0x000fe20000010010 */
[----:B------:R-:W-:-:S06]  /*0810*/  FMUL R8, R26, 1.4426950216293334961 ;  /* 0x3fb8aa3b1a087820 */ /* 0x000fcc0000400000 */
[----:B------:R-:W0:Y:S01]  /*0820*/  FRND R8, R8 ;  /* 0x0000000800087307 */ /* 0x000e220000201000 */
[----:B------:R-:W-:-:S05]  /*0830*/  FADD.FTZ R9, |R26|, -RZ ;  /* 0x800000ff1a097221 */ /* 0x000fca0000010200 */
[----:B------:R-:W-:-:S04]  /*0840*/  FSETP.GEU.AND P1, PT, R9, 0.40999999642372131348, PT ;  /* 0x3ed1eb850900780b */ /* 0x000fc80003f2e000 */
[----:B0-----:R-:W-:-:S05]  /*0850*/  FSEL R17, R8, RZ, P1 ;  /* 0x000000ff08117208 */ /* 0x001fca0000800000 */
[C---:B------:R-:W-:Y:S01]  /*0860*/  FFMA.FTZ R16, -R17.reuse, 0.693145751953125, R26 ;  /* 0x3f31720011107823 */ /* 0x040fe2000001011a */
[----:B------:R-:W-:Y:S01]  /*0870*/  @!P5 FADD R28, R28, R28 ;  /* 0x0000001c1c1cd221 */ /* 0x000fe20000000000 */
[C---:B------:R-:W-:Y:S02]  /*0880*/  FSETP.NEU.AND P5, PT, R17.reuse, 128, PT ;  /* 0x430000001100780b */ /* 0x040fe40003fad000 */
[C---:B------:R-:W-:Y:S02]  /*0890*/  FFMA.FTZ R9, -R17.reuse, 1.428606765330187045e-06, R16 ;  /* 0x35bfbe8e11097823 */ /* 0x040fe40000010110 */
[----:B------:R-:W-:Y:S02]  /*08a0*/  FSEL R16, R17, 127, P5 ;  /* 0x42fe000011107808 */ /* 0x000fe40002800000 */
[----:B------:R-:W-:-:S04]  /*08b0*/  FFMA.FTZ R8, R9, R0, 0.0083824126049876213074 ;  /* 0x3c09566309087423 */ /* 0x000fc80000010000 */
[C---:B------:R-:W-:Y:S02]  /*08c0*/  FFMA.FTZ R17, R9.reuse, R8, 0.041667830199003219604 ;  /* 0x3d2aabe309117423 */ /* 0x040fe40000010008 */
[----:B------:R-:W0:Y:S02]  /*08d0*/  MUFU.EX2 R8, R16 ;  /* 0x0000001000087308 */ /* 0x000e240000000800 */
[----:B------:R-:W-:-:S04]  /*08e0*/  FFMA.FTZ R17, R9, R17, 0.16666397452354431152 ;  /* 0x3e2aa9f609117423 */ /* 0x000fc80000010011 */
[----:B------:R-:W-:-:S04]  /*08f0*/  FFMA.FTZ R17, R9, R17, 0.49999994039535522461 ;  /* 0x3efffffe09117423 */ /* 0x000fc80000010011 */
[----:B------:R-:W-:-:S04]  /*0900*/  FMUL R17, R9, R17 ;  /* 0x0000001109117220 */ /* 0x000fc80000400000 */
[----:B------:R-:W-:Y:S01]  /*0910*/  FFMA.FTZ R17, R9, R17, R9 ;  /* 0x0000001109117223 */ /* 0x000fe20000010009 */
[----:B0-----:R-:W-:Y:S01]  /*0920*/  FADD R9, R8, -1 ;  /* 0xbf80000008097421 */ /* 0x001fe20000000000 */
[----:B------:R-:W-:-:S03]  /*0930*/  FSETP.GT.AND P4, PT, R27, 128, PT ;  /* 0x430000001b00780b */ /* 0x000fc60003f84000 */
[----:B------:R-:W-:Y:S02]  /*0940*/  FFMA.FTZ R17, R8, R17, R9 ;  /* 0x0000001108117223 */ /* 0x000fe40000010009 */
[----:B------:R-:W0:Y:S01]  /*0950*/  LDC.64 R8, c[0x0][0x248] ;  /* 0x00009200ff087b82 */ /* 0x000e220000000a00 */
[----:B------:R-:W-:Y:S02]  /*0960*/  FSEL R28, R28, +INF , !P4 ;  /* 0x7f8000001c1c7808 */ /* 0x000fe40006000000 */
[----:B------:R-:W-:Y:S02]  /*0970*/  FSETP.NEU.AND P4, PT, R25, RZ, PT ;  /* 0x000000ff1900720b */ /* 0x000fe40003f8d000 */
[----:B------:R-:W-:-:S04]  /*0980*/  FSETP.GEU.AND P6, PT, R27, -25, PT ;  /* 0xc1c800001b00780b */ /* 0x000fc80003fce000 */
[----:B------:R-:W-:Y:S02]  /*0990*/  FSEL R28, R28, -1, P6 ;  /* 0xbf8000001c1c7808 */ /* 0x000fe40003000000 */
[----:B------:R-:W-:Y:S01]  /*09a0*/  FSETP.NEU.AND P6, PT, R26, RZ, PT ;  /* 0x000000ff1a00720b */ /* 0x000fe20003fcd000 */
[----:B------:R-:W-:Y:S01]  /*09b0*/  @!P5 FADD R17, R17, R17 ;  /* 0x000000111111d221 */ /* 0x000fe20000000000 */
[----:B------:R-:W-:-:S03]  /*09c0*/  FSETP.GT.AND P5, PT, R16, 128, PT ;  /* 0x430000001000780b */ /* 0x000fc60003fa4000 */
[----:B------:R-:W-:Y:S01]  /*09d0*/  @!P4 FADD R28, R25, R25 ;  /* 0x00000019191cc221 */ /* 0x000fe20000000000 */
[----:B------:R-:W-:Y:S02]  /*09e0*/  FSETP.GEU.AND P4, PT, R16, -25, PT ;  /* 0xc1c800001000780b */ /* 0x000fe40003f8e000 */
[----:B------:R-:W-:Y:S02]  /*09f0*/  FSEL R17, R17, +INF , !P5 ;  /* 0x7f80000011117808 */ /* 0x000fe40006800000 */
[----:B------:R-:W-:Y:S02]  /*0a00*/  FSETP.GT.AND P5, PT, R25, RZ, PT ;  /* 0x000000ff1900720b */ /* 0x000fe40003fa4000 */
[----:B------:R-:W-:Y:S01]  /*0a10*/  FSEL R17, R17, -1, P4 ;  /* 0xbf80000011117808 */ /* 0x000fe20002000000 */
[----:B------:R-:W-:Y:S01]  /*0a20*/  @!P6 FADD R17, R26, R26 ;  /* 0x0000001a1a11e221 */ /* 0x000fe20000000000 */
[----:B0-----:R-:W-:Y:S01]  /*0a30*/  IMAD.WIDE R8, R2, 0x4, R8 ;  /* 0x0000000402087825 */ /* 0x001fe200078e0208 */
[----:B------:R-:W-:-:S02]  /*0a40*/  FSETP.GT.AND P6, PT, R26, RZ, PT ;  /* 0x000000ff1a00720b */ /* 0x000fc40003fc4000 */
[----:B------:R-:W-:Y:S02]  /*0a50*/  FSEL R25, R25, R28, P5 ;  /* 0x0000001c19197208 */ /* 0x000fe40002800000 */
[C---:B------:R-:W-:Y:S02]  /*0a60*/  FSETP.GT.AND P4, PT, R18.reuse, 128, PT ;  /* 0x430000001200780b */ /* 0x040fe40003f84000 */
[----:B------:R-:W-:Y:S02]  /*0a70*/  FSETP.GEU.AND P5, PT, R18, -25, PT ;  /* 0xc1c800001200780b */ /* 0x000fe40003fae000 */
[----:B------:R-:W-:Y:S02]  /*0a80*/  FSEL R26, R26, R17, P6 ;  /* 0x000000111a1a7208 */ /* 0x000fe40003000000 */
[----:B------:R-:W3:Y:S01]  /*0a90*/  LDG.E.128 R16, desc[UR4][R8.64] ;  /* 0x0000000408107981 */ /* 0x000ee2000c1e1d00 */
[----:B------:R-:W-:-:S05]  /*0aa0*/  @!P0 FADD R23, R23, R23 ;  /* 0x0000001717178221 */ /* 0x000fca0000000000 */
[----:B------:R-:W-:-:S04]  /*0ab0*/  FSEL R23, R23, +INF , !P4 ;  /* 0x7f80000017177808 */ /* 0x000fc80006000000 */
[----:B------:R-:W-:Y:S02]  /*0ac0*/  FSEL R27, R23, -1, P5 ;  /* 0xbf800000171b7808 */ /* 0x000fe40002800000 */
[----:B------:R-:W-:Y:S01]  /*0ad0*/  FSETP.NEU.AND P0, PT, R10, RZ, PT ;  /* 0x000000ff0a00720b */ /* 0x000fe20003f0d000 */
[----:B------:R-:W-:Y:S01]  /*0ae0*/  @!P2 FADD R11, R11, R11 ;  /* 0x0000000b0b0ba221 */ /* 0x000fe20000000000 */
[C---:B------:R-:W-:Y:S02]  /*0af0*/  FSETP.GT.AND P1, PT, R29.reuse, 128, PT ;  /* 0x430000001d00780b */ /* 0x040fe40003f24000 */
[----:B------:R-:W-:Y:S02]  /*0b00*/  FSETP.GEU.AND P3, PT, R29, -25, PT ;  /* 0xc1c800001d00780b */ /* 0x000fe40003f6e000 */
[----:B------:R-:W-:-:S07]  /*0b10*/  FSETP.NEU.AND P2, PT, R24, RZ, PT ;  /* 0x000000ff1800720b */ /* 0x000fce0003f4d000 */
[C---:B------:R-:W-:Y:S01]  /*0b20*/  @!P0 FADD R27, R10.reuse, R10 ;  /* 0x0000000a0a1b8221 */ /* 0x040fe20000000000 */
[----:B------:R-:W-:-:S04]  /*0b30*/  FSETP.GT.AND P0, PT, R10, RZ, PT ;  /* 0x000000ff0a00720b */ /* 0x000fc80003f04000 */
[----:B------:R-:W-:Y:S02]  /*0b40*/  FSEL R27, R10, R27, P0 ;  /* 0x0000001b0a1b7208 */ /* 0x000fe40000000000 */
[----:B------:R-:W-:Y:S02]  /*0b50*/  FSEL R11, R11, +INF , !P1 ;  /* 0x7f8000000b0b7808 */ /* 0x000fe40004800000 */
[C---:B------:R-:W-:Y:S02]  /*0b60*/  FSETP.GT.AND P1, PT, R24.reuse, RZ, PT ;  /* 0x000000ff1800720b */ /* 0x040fe40003f24000 */
[----:B------:R-:W-:Y:S01]  /*0b70*/  FSEL R11, R11, -1, P3 ;  /* 0xbf8000000b0b7808 */ /* 0x000fe20001800000 */
[----:B------:R-:W-:-:S05]  /*0b80*/  @!P2 FADD R11, R24, R24 ;  /* 0x00000018180ba221 */ /* 0x000fca0000000000 */
[----:B------:R-:W-:Y:S02]  /*0b90*/  FSEL R24, R24, R11, P1 ;  /* 0x0000000b18187208 */ /* 0x000fe40000800000 */
[----:B------:R-:W4:Y:S04]  /*0ba0*/  LDG.E.128 R8, desc[UR4][R8.64+0x800] ;  /* 0x0008000408087981 */ /* 0x000f28000c1e1d00 */
[----:B------:R0:W-:Y:S01]  /*0bb0*/  STG.E.128 desc[UR4][R4.64], R12 ;  /* 0x0000000c04007986 */ /* 0x0001e2000c101d04 */
[----:B--2---:R-:W-:Y:S01]  /*0bc0*/  FADD R22, R22, 9.9999997473787516356e-06 ;  /* 0x3727c5ac16167421 */ /* 0x004fe20000000000 */
[----:B---3--:R-:W-:-:S04]  /*0bd0*/  FADD R23, R19, R26 ;  /* 0x0000001a13177221 */ /* 0x008fc80000000000 */
[----:B------:R-:W-:-:S06]  /*0be0*/  FMUL R28, R23, 1.4426950216293334961 ;  /* 0x3fb8aa3b171c7820 */ /* 0x000fcc0000400000 */
[----:B------:R-:W1:Y:S01]  /*0bf0*/  FRND R28, R28 ;  /* 0x0000001c001c7307 */ /* 0x000e620000201000 */
[----:B------:R-:W-:-:S05]  /*0c00*/  FADD.FTZ R29, |R23|, -RZ ;  /* 0x800000ff171d7221 */ /* 0x000fca0000010200 */
[----:B------:R-:W-:-:S04]  /*0c10*/  FSETP.GEU.AND P0, PT, R29, 0.40999999642372131348, PT ;  /* 0x3ed1eb851d00780b */ /* 0x000fc80003f0e000 */
[----:B-1----:R-:W-:-:S05]  /*0c20*/  FSEL R28, R28, RZ, P0 ;  /* 0x000000ff1c1c7208 */ /* 0x002fca0000000000 */
[C---:B------:R-:W-:Y:S01]  /*0c30*/  FFMA.FTZ R29, -R28.reuse, 0.693145751953125, R23 ;  /* 0x3f3172001c1d7823 */ /* 0x040fe20000010117 */
[----:B------:R-:W-:-:S03]  /*0c40*/  FSETP.NEU.AND P4, PT, R28, 128, PT ;  /* 0x430000001c00780b */ /* 0x000fc60003f8d000 */
[C---:B------:R-:W-:Y:S01]  /*0c50*/  FFMA.FTZ R29, -R28.reuse, 1.428606765330187045e-06, R29 ;  /* 0x35bfbe8e1c1d7823 */ /* 0x040fe2000001011d */
[----:B0-----:R-:W-:-:S03]  /*0c60*/  FSEL R12, R28, 127, P4 ;  /* 0x42fe00001c0c7808 */ /* 0x001fc60002000000 */
[----:B------:R-:W-:Y:S01]  /*0c70*/  FFMA.FTZ R14, R29, R0, 0.0083824126049876213074 ;  /* 0x3c0956631d0e7423 */ /* 0x000fe20000010000 */
[----:B------:R-:W-:-:S03]  /*0c80*/  FSETP.GT.AND P3, PT, R26, -R19, PT ;  /* 0x800000131a00720b */ /* 0x000fc60003f64000 */
[C---:B------:R-:W-:Y:S01]  /*0c90*/  FFMA.FTZ R26, R29.reuse, R14, 0.041667830199003219604 ;  /* 0x3d2aabe31d1a7423 */ /* 0x040fe2000001000e */
[----:B------:R-:W-:Y:S01]  /*0ca0*/  FADD R14, R18, R27 ;  /* 0x0000001b120e7221 */ /* 0x000fe20000000000 */
[----:B------:R-:W0:Y:S02]  /*0cb0*/  MUFU.EX2 R12, R12 ;  /* 0x0000000c000c7308 */ /* 0x000e240000000800 */
[----:B------:R-:W-:Y:S01]  /*0cc0*/  FFMA.FTZ R26, R29, R26, 0.16666397452354431152 ;  /* 0x3e2aa9f61d1a7423 */ /* 0x000fe2000001001a */
[----:B------:R-:W-:-:S03]  /*0cd0*/  FMUL R13, R14, 1.4426950216293334961 ;  /* 0x3fb8aa3b0e0d7820 */ /* 0x000fc60000400000 */
[----:B------:R-:W-:Y:S02]  /*0ce0*/  FFMA.FTZ R26, R29, R26, 0.49999994039535522461 ;  /* 0x3efffffe1d1a7423 */ /* 0x000fe4000001001a */
[----:B------:R-:W1:Y:S01]  /*0cf0*/  FRND R15, R13 ;  /* 0x0000000d000f7307 */ /* 0x000e620000201000 */
[----:B------:R-:W-:Y:S01]  /*0d00*/  FSETP.GT.AND P2, PT, R27, -R18, PT ;  /* 0x800000121b00720b */ /* 0x000fe20003f44000 */
[----:B------:R-:W-:Y:S01]  /*0d10*/  FMUL R26, R29, R26 ;  /* 0x0000001a1d1a7220 */ /* 0x000fe20000400000 */
[----:B------:R-:W-:-:S03]  /*0d20*/  FADD.FTZ R18, |R14|, -RZ ;  /* 0x800000ff0e127221 */ /* 0x000fc60000010200 */
[----:B------:R-:W-:Y:S01]  /*0d30*/  FFMA.FTZ R29, R29, R26, R29 ;  /* 0x0000001a1d1d7223 */ /* 0x000fe2000001001d */
[----:B0-----:R-:W-:Y:S01]  /*0d40*/  FADD R19, R12, -1 ;  /* 0xbf8000000c137421 */ /* 0x001fe20000000000 */
[----:B------:R-:W-:Y:S02]  /*0d50*/  FSETP.GEU.AND P0, PT, R18, 0.40999999642372131348, PT ;  /* 0x3ed1eb851200780b */ /* 0x000fe40003f0e000 */
[----:B------:R-:W-:Y:S01]  /*0d60*/  FSEL R28, R28, 127, P4 ;  /* 0x42fe00001c1c7808 */ /* 0x000fe20002000000 */
[----:B------:R-:W-:Y:S01]  /*0d70*/  FFMA.FTZ R19, R12, R29, R19 ;  /* 0x0000001d0c137223 */ /* 0x000fe20000010013 */
[----:B------:R-:W-:Y:S02]  /*0d80*/  FSETP.NEU.AND P1, PT, R23, RZ, PT ;  /* 0x000000ff1700720b */ /* 0x000fe40003f2d000 */
[----:B-1----:R-:W-:Y:S01]  /*0d90*/  FSEL R15, R15, RZ, P0 ;  /* 0x000000ff0f0f7208 */ /* 0x002fe20000000000 */
[----:B------:R-:W-:Y:S01]  /*0da0*/  @!P4 FADD R19, R19, R19 ;  /* 0x000000131313c221 */ /* 0x000fe20000000000 */
[----:B------:R-:W-:-:S03]  /*0db0*/  FSETP.GT.AND P4, PT, R28, 128, PT ;  /* 0x430000001c00780b */ /* 0x000fc60003f84000 */
[----:B------:R-:W-:Y:S01]  /*0dc0*/  FFMA.FTZ R18, -R15, 0.693145751953125, R14 ;  /* 0x3f3172000f127823 */ /* 0x000fe2000001010e */
[----:B------:R-:W-:Y:S02]  /*0dd0*/  FSEL R12, R19, +INF , !P4 ;  /* 0x7f800000130c7808 */ /* 0x000fe40006000000 */
[----:B------:R-:W-:Y:S01]  /*0de0*/  FSETP.GEU.AND P5, PT, R28, -25, PT ;  /* 0xc1c800001c00780b */ /* 0x000fe20003fae000 */
[C---:B------:R-:W-:Y:S01]  /*0df0*/  FFMA.FTZ R19, -R15.reuse, 1.428606765330187045e-06, R18 ;  /* 0x35bfbe8e0f137823 */ /* 0x040fe20000010112 */
[----:B------:R-:W-:Y:S01]  /*0e00*/  FSETP.NEU.AND P4, PT, R15, 128, PT ;  /* 0x430000000f00780b */ /* 0x000fe20003f8d000 */
[----:B------:R-:W-:Y:S01]  /*0e10*/  FADD R26, R23, R23 ;  /* 0x00000017171a7221 */ /* 0x000fe20000000000 */
[----:B------:R-:W-:Y:S01]  /*0e20*/  FSETP.GT.AND P0, PT, R24, -R17, PT ;  /* 0x800000111800720b */ /* 0x000fe20003f04000 */
[----:B------:R-:W-:Y:S01]  /*0e30*/  FADD R13, R17, R24 ;  /* 0x00000018110d7221 */ /* 0x000fe20000000000 */
[----:B------:R-:W-:Y:S01]  /*0e40*/  @P1 FSEL R26, R12, -1, P5 ;  /* 0xbf8000000c1a1808 */ /* 0x000fe20002800000 */
[----:B------:R-:W-:Y:S01]  /*0e50*/  FFMA.FTZ R12, R19, R0, 0.0083824126049876213074 ;  /* 0x3c095663130c7423 */ /* 0x000fe20000010000 */
[----:B------:R-:W-:Y:S01]  /*0e60*/  FSEL R17, R15, 127, P4 ;  /* 0x42fe00000f117808 */ /* 0x000fe20002000000 */
[----:B------:R-:W-:-:S02]  /*0e70*/  FMUL R18, R13, 1.4426950216293334961 ;  /* 0x3fb8aa3b0d127820 */ /* 0x000fc40000400000 */
[----:B------:R-:W-:-:S03]  /*0e80*/  FFMA.FTZ R12, R19, R12, 0.041667830199003219604 ;  /* 0x3d2aabe3130c7423 */ /* 0x000fc6000001000c */
[----:B------:R-:W0:Y:S01]  /*0e90*/  MUFU.EX2 R17, R17 ;  /* 0x0000001100117308 */ /* 0x000e220000000800 */
[----:B------:R-:W-:Y:S01]  /*0ea0*/  FFMA.FTZ R24, R19, R12, 0.16666397452354431152 ;  /* 0x3e2aa9f613187423 */ /* 0x000fe2000001000c */
[----:B------:R-:W-:-:S06]  /*0eb0*/  FADD.FTZ R12, |R13|, -RZ ;  /* 0x800000ff0d0c7221 */ /* 0x000fcc0000010200 */
[----:B------:R-:W1:Y:S01]  /*0ec0*/  FRND R18, R18 ;  /* 0x0000001200127307 */ /* 0x000e620000201000 */
[----:B------:R-:W-:Y:S01]  /*0ed0*/  FFMA.FTZ R24, R19, R24, 0.49999994039535522461 ;  /* 0x3efffffe13187423 */ /* 0x000fe20000010018 */
[----:B------:R-:W-:-:S03]  /*0ee0*/  FSETP.GEU.AND P5, PT, R12, 0.40999999642372131348, PT ;  /* 0x3ed1eb850c00780b */ /* 0x000fc60003fae000 */
[----:B------:R-:W-:Y:S01]  /*0ef0*/  FMUL R24, R19, R24 ;  /* 0x0000001813187220 */ /* 0x000fe20000400000 */
[----:B------:R-:W-:Y:S01]  /*0f00*/  FSETP.GT.AND P1, PT, R25, -R16, PT ;  /* 0x800000101900720b */ /* 0x000fe20003f24000 */
[----:B------:R-:W-:Y:S01]  /*0f10*/  FADD R12, R16, R25 ;  /* 0x00000019100c7221 */ /* 0x000fe20000000000 */
[----:B0-----:R-:W-:Y:S01]  /*0f20*/  FADD R16, R17, -1 ;  /* 0xbf80000011107421 */ /* 0x001fe20000000000 */
[----:B------:R-:W-:-:S04]  /*0f30*/  FFMA.FTZ R24, R19, R24, R19 ;  /* 0x0000001813187223 */ /* 0x000fc80000010013 */
[----:B------:R-:W-:Y:S01]  /*0f40*/  FFMA.FTZ R19, R17, R24, R16 ;  /* 0x0000001811137223 */ /* 0x000fe20000010010 */
[----:B-1----:R-:W-:Y:S02]  /*0f50*/  FSEL R18, R18, RZ, P5 ;  /* 0x000000ff12127208 */ /* 0x002fe40002800000 */
[----:B------:R-:W-:Y:S01]  /*0f60*/  FSEL R24, R15, 127, P4 ;  /* 0x42fe00000f187808 */ /* 0x000fe20002000000 */
[----:B------:R-:W-:Y:S01]  /*0f70*/  @!P4 FADD R19, R19, R19 ;  /* 0x000000131313c221 */ /* 0x000fe20000000000 */
[----:B------:R-:W-:Y:S01]  /*0f80*/  FSETP.NEU.AND P5, PT, R14, RZ, PT ;  /* 0x000000ff0e00720b */ /* 0x000fe20003fad000 */
[----:B------:R-:W-:Y:S01]  /*0f90*/  FFMA.FTZ R15, -R18, 0.693145751953125, R13 ;  /* 0x3f317200120f7823 */ /* 0x000fe2000001010d */
[----:B------:R-:W-:-:S03]  /*0fa0*/  FSETP.GT.AND P4, PT, R24, 128, PT ;  /* 0x430000001800780b */ /* 0x000fc60003f84000 */
[C---:B------:R-:W-:Y:S01]  /*0fb0*/  FFMA.FTZ R15, -R18.reuse, 1.428606765330187045e-06, R15 ;  /* 0x35bfbe8e120f7823 */ /* 0x040fe2000001010f */
[----:B------:R-:W-:Y:S01]  /*0fc0*/  FSEL R19, R19, +INF , !P4 ;  /* 0x7f80000013137808 */ /* 0x000fe20006000000 */
[----:B------:R0:W1:Y:S01]  /*0fd0*/  MUFU.SQRT R16, R22 ;  /* 0x0000001600107308 */ /* 0x0000620000002000 */
[----:B------:R-:W-:Y:S01]  /*0fe0*/  FSETP.NEU.AND P4, PT, R18, 128, PT ;  /* 0x430000001200780b */ /* 0x000fe20003f8d000 */
[----:B------:R-:W-:Y:S01]  /*0ff0*/  FMUL R17, R12, 1.4426950216293334961 ;  /* 0x3fb8aa3b0c117820 */ /* 0x000fe20000400000 */
[----:B------:R-:W-:Y:S02]  /*1000*/  FSETP.GEU.AND P6, PT, R24, -25, PT ;  /* 0xc1c800001800780b */ /* 0x000fe40003fce000 */
[----:B------:R-:W-:Y:S01]  /*1010*/  FSEL R24, R18, 127, P4 ;  /* 0x42fe000012187808 */ /* 0x000fe20002000000 */
[----:B0-----:R-:W-:Y:S01]  /*1020*/  FFMA.FTZ R22, R15, R0, 0.0083824126049876213074 ;  /* 0x3c0956630f167423 */ /* 0x001fe20000010000 */
[----:B------:R-:W-:Y:S01]  /*1030*/  FADD R25, R14, R14 ;  /* 0x0000000e0e197221 */ /* 0x000fe20000000000 */
[----:B------:R-:W-:-:S02]  /*1040*/  @P5 FSEL R25, R19, -1, P6 ;  /* 0xbf80000013195808 */ /* 0x000fc40003000000 */
[C---:B------:R-:W-:Y:S01]  /*1050*/  FFMA.FTZ R22, R15.reuse, R22, 0.041667830199003219604 ;  /* 0x3d2aabe30f167423 */ /* 0x040fe20000010016 */
[----:B------:R-:W0:Y:S03]  /*1060*/  FRND R17, R17 ;  /* 0x0000001100117307 */ /* 0x000e260000201000 */
[----:B------:R-:W-:-:S05]  /*1070*/  FFMA.FTZ R28, R15, R22, 0.16666397452354431152 ;  /* 0x3e2aa9f60f1c7423 */ /* 0x000fca0000010016 */
[----:B------:R-:W2:Y:S01]  /*1080*/  MUFU.EX2 R19, R24 ;  /* 0x0000001800137308 */ /* 0x000ea20000000800 */
[----:B------:R-:W-:Y:S01]  /*1090*/  FADD.FTZ R22, |R12|, -RZ ;  /* 0x800000ff0c167221 */ /* 0x000fe20000010200 */
[----:B------:R-:W-:Y:S01]  /*10a0*/  FFMA.FTZ R28, R15, R28, 0.49999994039535522461 ;  /* 0x3efffffe0f1c7423 */ /* 0x000fe2000001001c */
[----:B-1----:R-:W-:-:S03]  /*10b0*/  FSETP.GT.AND P5, PT, R16, 8.50705917302346158658e+37, PT ;  /* 0x7e8000001000780b */ /* 0x002fc60003fa4000 */
[----:B------:R-:W-:Y:S01]  /*10c0*/  FMUL R28, R15, R28 ;  /* 0x0000001c0f1c7220 */ /* 0x000fe20000400000 */
[----:B------:R-:W-:-:S03]  /*10d0*/  FSETP.GEU.AND P6, PT, R22, 0.40999999642372131348, PT ;  /* 0x3ed1eb851600780b */ /* 0x000fc60003fce000 */
[----:B------:R-:W-:Y:S01]  /*10e0*/  FFMA.FTZ R28, R15, R28, R15 ;  /* 0x0000001c0f1c7223 */ /* 0x000fe2000001000f */
[----:B0-----:R-:W-:Y:S01]  /*10f0*/  FSEL R15, R17, RZ, P6 ;  /* 0x000000ff110f7208 */ /* 0x001fe20003000000 */
[----:B--2---:R-:W-:-:S04]  /*1100*/  FADD R22, R19, -1 ;  /* 0xbf80000013167421 */ /* 0x004fc80000000000 */
[----:B------:R-:W-:Y:S01]  /*1110*/  FFMA.FTZ R19, R19, R28, R22 ;  /* 0x0000001c13137223 */ /* 0x000fe20000010016 */
[----:B------:R-:W-:Y:S01]  /*1120*/  FFMA.FTZ R22, -R15, 0.693145751953125, R12 ;  /* 0x3f3172000f167823 */ /* 0x000fe2000001010c */
[C---:B------:R-:W-:Y:S01]  /*1130*/  FSETP.GEU.AND P6, PT, R16.reuse, 1.175494350822287508e-38, PT ;  /* 0x008000001000780b */ /* 0x040fe20003fce000 */
[----:B------:R-:W-:Y:S01]  /*1140*/  @P5 FMUL R16, R16, 0.25 ;  /* 0x3e80000010105820 */ /* 0x000fe20000400000 */
[----:B------:R-:W-:Y:S01]  /*1150*/  FSEL R24, R21, 1, P5 ;  /* 0x3f80000015187808 */ /* 0x000fe20002800000 */
[C---:B------:R-:W-:Y:S01]  /*1160*/  FFMA.FTZ R17, -R15.reuse, 1.428606765330187045e-06, R22 ;  /* 0x35bfbe8e0f117823 */ /* 0x040fe20000010116 */
[----:B------:R-:W-:-:S03]  /*1170*/  FSETP.NEU.AND P5, PT, R15, 128, PT ;  /* 0x430000000f00780b */ /* 0x000fc60003fad000 */
[----:B------:R-:W-:Y:S01]  /*1180*/  FFMA.FTZ R28, R17, R0, 0.0083824126049876213074 ;  /* 0x3c095663111c7423 */ /* 0x000fe20000010000 */
[----:B------:R-:W-:-:S03]  /*1190*/  FSEL R22, R15, 127, P5 ;  /* 0x42fe00000f167808 */ /* 0x000fc60002800000 */
[C---:B------:R-:W-:Y:S01]  /*11a0*/  FFMA.FTZ R28, R17.reuse, R28, 0.041667830199003219604 ;  /* 0x3d2aabe3111c7423 */ /* 0x040fe2000001001c */
[----:B------:R-:W0:Y:S03]  /*11b0*/  MUFU.EX2 R21, R22 ;  /* 0x0000001600157308 */ /* 0x000e260000000800 */
[----:B------:R-:W-:-:S04]  /*11c0*/  FFMA.FTZ R28, R17, R28, 0.16666397452354431152 ;  /* 0x3e2aa9f6111c7423 */ /* 0x000fc8000001001c */
[----:B------:R-:W-:-:S04]  /*11d0*/  FFMA.FTZ R28, R17, R28, 0.49999994039535522461 ;  /* 0x3efffffe111c7423 */ /* 0x000fc8000001001c */
[----:B------:R-:W-:Y:S01]  /*11e0*/  FMUL R28, R17, R28 ;  /* 0x0000001c111c7220 */ /* 0x000fe20000400000 */
[----:B------:R-:W-:-:S03]  /*11f0*/  @!P6 FMUL R16, R16, 16777216 ;  /* 0x4b8000001010e820 */ /* 0x000fc60000400000 */
[----:B------:R-:W-:Y:S01]  /*1200*/  FFMA.FTZ R28, R17, R28, R17 ;  /* 0x0000001c111c7223 */ /* 0x000fe20000010011 */
[----:B0-----:R-:W-:Y:S01]  /*1210*/  FADD R17, R21, -1 ;  /* 0xbf80000015117421 */ /* 0x001fe20000000000 */
[----:B------:R-:W-:-:S03]  /*1220*/  @!P6 FMUL R24, R24, 16777216 ;  /* 0x4b8000001818e820 */ /* 0x000fc60000400000 */
[----:B------:R-:W-:Y:S02]  /*1230*/  FFMA.FTZ R21, R21, R28, R17 ;  /* 0x0000001c15157223 */ /* 0x000fe40000010011 */
[----:B------:R-:W0:Y:S01]  /*1240*/  MUFU.RCP R17, R16 ;  /* 0x0000001000117308 */ /* 0x000e220000001000 */
[----:B------:R-:W-:Y:S02]  /*1250*/  FSEL R18, R18, 127, P4 ;  /* 0x42fe000012127808 */ /* 0x000fe40002000000 */
[----:B------:R-:W-:Y:S01]  /*1260*/  FSETP.NEU.AND P6, PT, R13, RZ, PT ;  /* 0x000000ff0d00720b */ /* 0x000fe20003fcd000 */
[----:B------:R-:W-:Y:S01]  /*1270*/  @!P4 FADD R19, R19, R19 ;  /* 0x000000131313c221 */ /* 0x000fe20000000000 */
[----:B------:R-:W-:-:S04]  /*1280*/  FSETP.GT.AND P4, PT, R18, 128, PT ;  /* 0x430000001200780b */ /* 0x000fc80003f84000 */
[----:B------:R-:W-:Y:S02]  /*1290*/  FSEL R19, R19, +INF , !P4 ;  /* 0x7f80000013137808 */ /* 0x000fe40006000000 */
[----:B------:R-:W-:Y:S01]  /*12a0*/  FSETP.GEU.AND P4, PT, R18, -25, PT ;  /* 0xc1c800001200780b */ /* 0x000fe20003f8e000 */
[----:B------:R-:W-:Y:S01]  /*12b0*/  FADD R22, R13, R13 ;  /* 0x0000000d0d167221 */ /* 0x000fe20000000000 */
[----:B0-----:R-:W-:-:S03]  /*12c0*/  FMUL R24, R17, R24 ;  /* 0x0000001811187220 */ /* 0x001fc60000400000 */
[----:B------:R-:W-:Y:S02]  /*12d0*/  @P6 FSEL R22, R19, -1, P4 ;  /* 0xbf80000013166808 */ /* 0x000fe40002000000 */
[----:B------:R-:W4:Y:S01]  /*12e0*/  LDG.E.128 R16, desc[UR4][R4.64+0x800] ;  /* 0x0008000404107981 */ /* 0x000f22000c1e1d00 */
[----:B------:R-:W-:Y:S02]  /*12f0*/  FSETP.NEU.AND P4, PT, R12, RZ, PT ;  /* 0x000000ff0c00720b */ /* 0x000fe40003f8d000 */
[----:B------:R-:W-:Y:S01]  /*1300*/  FSEL R15, R15, 127, P5 ;  /* 0x42fe00000f0f7808 */ /* 0x000fe20002800000 */
[----:B------:R-:W-:-:S03]  /*1310*/  @!P5 FADD R21, R21, R21 ;  /* 0x000000151515d221 */ /* 0x000fc60000000000 */
[C---:B------:R-:W-:Y:S02]  /*1320*/  FSETP.GT.AND P5, PT, R15.reuse, 128, PT ;  /* 0x430000000f00780b */ /* 0x040fe40003fa4000 */
[----:B------:R-:W-:Y:S02]  /*1330*/  FSETP.GEU.AND P6, PT, R15, -25, PT ;  /* 0xc1c800000f00780b */ /* 0x000fe40003fce000 */
[----:B------:R-:W-:Y:S01]  /*1340*/  FSEL R15, R21, +INF , !P5 ;  /* 0x7f800000150f7808 */ /* 0x000fe20006800000 */
[----:B------:R-:W-:-:S03]  /*1350*/  FADD R21, R12, R12 ;  /* 0x0000000c0c157221 */ /* 0x000fc60000000000 */
[----:B------:R-:W-:Y:S02]  /*1360*/  @P4 FSEL R21, R15, -1, P6 ;  /* 0xbf8000000f154808 */ /* 0x000fe40003000000 */
[----:B------:R-:W-:Y:S02]  /*1370*/  FSEL R15, R23, R26, P3 ;  /* 0x0000001a170f7208 */ /* 0x000fe40001800000 */
[----:B------:R-:W-:Y:S01]  /*1380*/  FSEL R14, R14, R25, P2 ;  /* 0x000000190e0e7208 */ /* 0x000fe20001000000 */
[----:B----4-:R-:W-:-:S04]  /*1390*/  FADD R16, R16, R7 ;  /* 0x0000000710107221 */ /* 0x010fc80000000000 */
[----:B------:R-:W-:Y:S01]  /*13a0*/  FADD R23, -R6, R16 ;  /* 0x0000001006177221 */ /* 0x000fe20000000100 */
[----:B------:R-:W-:-:S03]  /*13b0*/  FADD R17, R17, R7 ;  /* 0x0000000711117221 */ /* 0x000fc60000000000 */
[-C--:B------:R-:W-:Y:S01]  /*13c0*/  FMUL R23, R23, R24.reuse ;  /* 0x0000001817177220 */ /* 0x080fe20000400000 */
[--C-:B------:R-:W-:Y:S01]  /*13d0*/  FADD R19, R19, R7.reuse ;  /* 0x0000000713137221 */ /* 0x100fe20000000000 */
[----:B------:R-:W-:Y:S02]  /*13e0*/  FADD R18, R18, R7 ;  /* 0x0000000712127221 */ /* 0x000fe40000000000 */
[----:B-----5:R-:W-:Y:S01]  /*13f0*/  FFMA R23, R3, R23, R20 ;  /* 0x0000001703177223 */ /* 0x020fe20000000014 */
[C---:B------:R-:W-:Y:S01]  /*1400*/  FADD R7, -R6.reuse, R17 ;  /* 0x0000001106077221 */ /* 0x040fe20000000100 */
[C---:B------:R-:W-:Y:S01]  /*1410*/  FADD R27, -R6.reuse, R19 ;  /* 0x00000013061b7221 */ /* 0x040fe20000000100 */
[----:B------:R-:W-:Y:S01]  /*1420*/  FADD R29, -R6, R18 ;  /* 0x00000012061d7221 */ /* 0x000fe20000000100 */
[----:B------:R-:W-:Y:S01]  /*1430*/  FMUL R26, R23, 1.4426950216293334961 ;  /* 0x3fb8aa3b171a7820 */ /* 0x000fe20000400000 */
[-C--:B------:R-:W-:Y:S01]  /*1440*/  FMUL R6, R7, R24.reuse ;  /* 0x0000001807067220 */ /* 0x080fe20000400000 */
[-C--:B------:R-:W-:Y:S01]  /*1450*/  FMUL R27, R27, R24.reuse ;  /* 0x000000181b1b7220 */ /* 0x080fe20000400000 */
[----:B------:R-:W-:-:S02]  /*1460*/  FMUL R7, R29, R24 ;  /* 0x000000181d077220 */ /* 0x000fc40000400000 */
[----:B------:R-:W0:Y:S01]  /*1470*/  FRND R24, R26 ;  /* 0x0000001a00187307 */ /* 0x000e220000201000 */
[C-C-:B------:R-:W-:Y:S01]  /*1480*/  FFMA R6, R3.reuse, R6, R20.reuse ;  /* 0x0000000603067223 */ /* 0x140fe20000000014 */
[C-C-:B------:R-:W-:Y:S01]  /*1490*/  FFMA R7, R3.reuse, R7, R20.reuse ;  /* 0x0000000703077223 */ /* 0x140fe20000000014 */
[----:B------:R-:W-:Y:S01]  /*14a0*/  FFMA R3, R3, R27, R20 ;  /* 0x0000001b03037223 */ /* 0x000fe20000000014 */
[----:B------:R-:W-:-:S05]  /*14b0*/  FADD.FTZ R20, |R23|, -RZ ;  /* 0x800000ff17147221 */ /* 0x000fca0000010200 */
[----:B------:R-:W-:-:S04]  /*14c0*/  FSETP.GEU.AND P3, PT, R20, 0.40999999642372131348, PT ;  /* 0x3ed1eb851400780b */ /* 0x000fc80003f6e000 */
[----:B0-----:R-:W-:-:S05]  /*14d0*/  FSEL R24, R24, RZ, P3 ;  /* 0x000000ff18187208 */ /* 0x001fca0001800000 */
[----:B------:R-:W-:-:S04]  /*14e0*/  FFMA.FTZ R27, -R24, 0.693145751953125, R23 ;  /* 0x3f317200181b7823 */ /* 0x000fc80000010117 */
[----:B------:R-:W-:-:S04]  /*14f0*/  FFMA.FTZ R27, -R24, 1.428606765330187045e-06, R27 ;  /* 0x35bfbe8e181b7823 */ /* 0x000fc8000001011b */
[----:B------:R-:W-:-:S04]  /*1500*/  FFMA.FTZ R20, R27, R0, 0.0083824126049876213074 ;  /* 0x3c0956631b147423 */ /* 0x000fc80000010000 */
[----:B------:R-:W-:-:S04]  /*1510*/  FFMA.FTZ R20, R27, R20, 0.041667830199003219604 ;  /* 0x3d2aabe31b147423 */ /* 0x000fc80000010014 */
[----:B------:R-:W-:Y:S01]  /*1520*/  FFMA.FTZ R20, R27, R20, 0.16666397452354431152 ;  /* 0x3e2aa9f61b147423 */ /* 0x000fe20000010014 */
[----:B------:R-:W-:-:S03]  /*1530*/  FSETP.NEU.AND P3, PT, R24, 128, PT ;  /* 0x430000001800780b */ /* 0x000fc60003f6d000 */
[----:B------:R-:W-:Y:S01]  /*1540*/  FFMA.FTZ R20, R27, R20, 0.49999994039535522461 ;  /* 0x3efffffe1b147423 */ /* 0x000fe20000010014 */
[----:B------:R-:W-:-:S03]  /*1550*/  FSEL R24, R24, 127, P3 ;  /* 0x42fe000018187808 */ /* 0x000fc60001800000 */
[----:B------:R-:W-:-:S04]  /*1560*/  FMUL R20, R27, R20 ;  /* 0x000000141b147220 */ /* 0x000fc80000400000 */
[----:B------:R-:W-:Y:S02]  /*1570*/  FFMA.FTZ R27, R27, R20, R27 ;  /* 0x000000141b1b7223 */ /* 0x000fe4000001001b */
[----:B------:R-:W0:Y:S01]  /*1580*/  MUFU.EX2 R20, R24 ;  /* 0x0000001800147308 */ /* 0x000e220000000800 */
[----:B------:R-:W-:Y:S02]  /*1590*/  FSETP.NEU.AND P4, PT, R23, RZ, PT ;  /* 0x000000ff1700720b */ /* 0x000fe40003f8d000 */
[----:B------:R-:W-:Y:S01]  /*15a0*/  FSETP.GT.AND P2, PT, R24, 128, PT ;  /* 0x430000001800780b */ /* 0x000fe20003f44000 */
[----:B0-----:R-:W-:-:S04]  /*15b0*/  FADD R25, R20, -1 ;  /* 0xbf80000014197421 */ /* 0x001fc80000000000 */
[----:B------:R-:W-:-:S04]  /*15c0*/  FFMA.FTZ R20, R20, R27, R25 ;  /* 0x0000001b14147223 */ /* 0x000fc80000010019 */
[----:B------:R-:W-:Y:S01]  /*15d0*/  @!P3 FADD R20, R20, R20 ;  /* 0x000000141414b221 */ /* 0x000fe20000000000 */
[----:B------:R-:W-:-:S04]  /*15e0*/  FSETP.GEU.AND P3, PT, R24, -25, PT ;  /* 0xc1c800001800780b */ /* 0x000fc80003f6e000 */
[----:B------:R-:W-:Y:S02]  /*15f0*/  FSEL R20, R20, +INF , !P2 ;  /* 0x7f80000014147808 */ /* 0x000fe40005000000 */
[C---:B------:R-:W-:Y:S02]  /*1600*/  FSETP.GT.AND P2, PT, R23.reuse, RZ, PT ;  /* 0x000000ff1700720b */ /* 0x040fe40003f44000 */
[----:B------:R-:W-:Y:S01]  /*1610*/  FSEL R20, R20, -1, P3 ;  /* 0xbf80000014147808 */ /* 0x000fe20001800000 */
[----:B------:R-:W-:-:S05]  /*1620*/  @!P4 FADD R20, R23, R23 ;  /* 0x000000171714c221 */ /* 0x000fca0000000000 */
[----:B------:R-:W-:-:S05]  /*1630*/  FSEL R27, R23, R20, P2 ;  /* 0x00000014171b7208 */ /* 0x000fca0001000000 */
[----:B------:R-:W-:-:S04]  /*1640*/  FADD R20, R8, R27 ;  /* 0x0000001b08147221 */ /* 0x000fc80000000000 */
[----:B------:R-:W-:-:S04]  /*1650*/  FMUL R24, R20, 1.4426950216293334961 ;  /* 0x3fb8aa3b14187820 */ /* 0x000fc80000400000 */
[----:B------:R-:W0:Y:S01]  /*1660*/  FRND R23, R24 ;  /* 0x0000001800177307 */ /* 0x000e220000201000 */
[----:B------:R-:W-:-:S05]  /*1670*/  FADD.FTZ R25, |R20|, -RZ ;  /* 0x800000ff14197221 */ /* 0x000fca0000010200 */
[----:B------:R-:W-:-:S04]  /*1680*/  FSETP.GEU.AND P2, PT, R25, 0.40999999642372131348, PT ;  /* 0x3ed1eb851900780b */ /* 0x000fc80003f4e000 */
[----:B0-----:R-:W-:-:S05]  /*1690*/  FSEL R23, R23, RZ, P2 ;  /* 0x000000ff17177208 */ /* 0x001fca0001000000 */
[----:B------:R-:W-:Y:S01]  /*16a0*/  FFMA.FTZ R26, -R23, 0.693145751953125, R20 ;  /* 0x3f317200171a7823 */ /* 0x000fe20000010114 */
[----:B------:R-:W-:-:S03]  /*16b0*/  FSETP.GT.AND P2, PT, R27, -R8, PT ;  /* 0x800000081b00720b */ /* 0x000fc60003f44000 */
[C---:B------:R-:W-:Y:S01]  /*16c0*/  FFMA.FTZ R25, -R23.reuse, 1.428606765330187045e-06, R26 ;  /* 0x35bfbe8e17197823 */ /* 0x040fe2000001011a */
[----:B------:R-:W-:-:S03]  /*16d0*/  FSETP.NEU.AND P5, PT, R23, 128, PT ;  /* 0x430000001700780b */ /* 0x000fc60003fad000 */
[----:B------:R-:W-:Y:S01]  /*16e0*/  FFMA.FTZ R8, R25, R0, 0.0083824126049876213074 ;  /* 0x3c09566319087423 */ /* 0x000fe20000010000 */
[----:B------:R-:W-:-:S03]  /*16f0*/  FSEL R27, R23, 127, P5 ;  /* 0x42fe0000171b7808 */ /* 0x000fc60002800000 */
[C---:B------:R-:W-:Y:S01]  /*1700*/  FFMA.FTZ R8, R25.reuse, R8, 0.041667830199003219604 ;  /* 0x3d2aabe319087423 */ /* 0x040fe20000010008 */
[----:B------:R-:W0:Y:S03]  /*1710*/  MUFU.EX2 R24, R27 ;  /* 0x0000001b00187308 */ /* 0x000e260000000800 */
[----:B------:R-:W-:-:S04]  /*1720*/  FFMA.FTZ R8, R25, R8, 0.16666397452354431152 ;  /* 0x3e2aa9f619087423 */ /* 0x000fc80000010008 */
[----:B------:R-:W-:Y:S01]  /*1730*/  FFMA.FTZ R8, R25, R8, 0.49999994039535522461 ;  /* 0x3efffffe19087423 */ /* 0x000fe20000010008 */
[----:B------:R-:W-:-:S03]  /*1740*/  FMUL R26, R3, 1.4426950216293334961 ;  /* 0x3fb8aa3b031a7820 */ /* 0x000fc60000400000 */
[----:B------:R-:W-:-:S04]  /*1750*/  FMUL R8, R25, R8 ;  /* 0x0000000819087220 */ /* 0x000fc80000400000 */
[----:B------:R-:W-:Y:S01]  /*1760*/  FFMA.FTZ R25, R25, R8, R25 ;  /* 0x0000000819197223 */ /* 0x000fe20000010019 */
[C---:B0-----:R-:W-:Y:S01]  /*1770*/  FADD R29, R24.reuse, -1 ;  /* 0xbf800000181d7421 */ /* 0x041fe20000000000 */
[----:B------:R-:W0:Y:S03]  /*1780*/  FRND R8, R26 ;  /* 0x0000001a00087307 */ /* 0x000e260000201000 */
[----:B------:R-:W-:Y:S01]  /*1790*/  FFMA.FTZ R24, R24, R25, R29 ;  /* 0x0000001918187223 */ /* 0x000fe2000001001d */
[----:B------:R-:W-:-:S05]  /*17a0*/  FADD.FTZ R25, |R3|, -RZ ;  /* 0x800000ff03197221 */ /* 0x000fca0000010200 */
[----:B------:R-:W-:-:S04]  /*17b0*/  FSETP.GEU.AND P3, PT, R25, 0.40999999642372131348, PT ;  /* 0x3ed1eb851900780b */ /* 0x000fc80003f6e000 */
[----:B0-----:R-:W-:-:S05]  /*17c0*/  FSEL R8, R8, RZ, P3 ;  /* 0x000000ff08087208 */ /* 0x001fca0001800000 */
[C---:B------:R-:W-:Y:S01]  /*17d0*/  FFMA.FTZ R25, -R8.reuse, 0.693145751953125, R3 ;  /* 0x3f31720008197823 */ /* 0x040fe20000010103 */
[----:B------:R-:W-:-:S03]  /*17e0*/  FSETP.NEU.AND P4, PT, R8, 128, PT ;  /* 0x430000000800780b */ /* 0x000fc60003f8d000 */
[C---:B------:R-:W-:Y:S01]  /*17f0*/  FFMA.FTZ R25, -R8.reuse, 1.428606765330187045e-06, R25 ;  /* 0x35bfbe8e08197823 */ /* 0x040fe20000010119 */
[----:B------:R-:W-:-:S03]  /*1800*/  FSEL R8, R8, 127, P4 ;  /* 0x42fe000008087808 */ /* 0x000fc60002000000 */
[C---:B------:R-:W-:Y:S01]  /*1810*/  FFMA.FTZ R28, R25.reuse, R0, 0.0083824126049876213074 ;  /* 0x3c095663191c7423 */ /* 0x040fe20000010000 */
[----:B------:R-:W0:Y:S03]  /*1820*/  MUFU.EX2 R26, R8 ;  /* 0x00000008001a7308 */ /* 0x000e260000000800 */
[----:B------:R-:W-:-:S04]  /*1830*/  FFMA.FTZ R28, R25, R28, 0.041667830199003219604 ;  /* 0x3d2aabe3191c7423 */ /* 0x000fc8000001001c */
[----:B------:R-:W-:Y:S01]  /*1840*/  FFMA.FTZ R28, R25, R28, 0.16666397452354431152 ;  /* 0x3e2aa9f6191c7423 */ /* 0x000fe2000001001c */
[----:B------:R-:W-:-:S03]  /*1850*/  FSETP.NEU.AND P3, PT, R20, RZ, PT ;  /* 0x000000ff1400720b */ /* 0x000fc60003f6d000 */
[----:B------:R-:W-:Y:S01]  /*1860*/  FFMA.FTZ R28, R25, R28, 0.49999994039535522461 ;  /* 0x3efffffe191c7423 */ /* 0x000fe2000001001c */
[----:B------:R-:W-:Y:S01]  /*1870*/  FSEL R23, R23, 127, P5 ;  /* 0x42fe000017177808 */ /* 0x000fe20002800000 */
[----:B------:R-:W-:Y:S02]  /*1880*/  @!P5 FADD R24, R24, R24 ;  /* 0x000000181818d221 */ /* 0x000fe40000000000 */
[----:B------:R-:W-:Y:S01]  /*1890*/  FMUL R28, R25, R28 ;  /* 0x0000001c191c7220 */ /* 0x000fe20000400000 */
[----:B------:R-:W-:Y:S01]  /*18a0*/  FSETP.GT.AND P5, PT, R23, 128, PT ;  /* 0x430000001700780b */ /* 0x000fe20003fa4000 */
[----:B0-----:R-:W-:Y:S02]  /*18b0*/  FADD R27, R26, -1 ;  /* 0xbf8000001a1b7421 */ /* 0x001fe40000000000 */
[----:B------:R-:W-:Y:S01]  /*18c0*/  FFMA.FTZ R25, R25, R28, R25 ;  /* 0x0000001c19197223 */ /* 0x000fe20000010019 */
[----:B------:R-:W-:Y:S02]  /*18d0*/  FSEL R24, R24, +INF , !P5 ;  /* 0x7f80000018187808 */ /* 0x000fe40006800000 */
[----:B------:R-:W-:Y:S01]  /*18e0*/  FSETP.GEU.AND P6, PT, R23, -25, PT ;  /* 0xc1c800001700780b */ /* 0x000fe20003fce000 */
[----:B------:R-:W-:Y:S01]  /*18f0*/  FFMA.FTZ R25, R26, R25, R27 ;  /* 0x000000191a197223 */ /* 0x000fe2000001001b */
[----:B------:R-:W-:Y:S01]  /*1900*/  FMUL R26, R7, 1.4426950216293334961 ;  /* 0x3fb8aa3b071a7820 */ /* 0x000fe20000400000 */
[----:B------:R-:W-:Y:S01]  /*1910*/  FADD R23, R20, R20 ;  /* 0x0000001414177221 */ /* 0x000fe20000000000 */
[----:B------:R-:W-:-:S02]  /*1920*/  @P3 FSEL R23, R24, -1, P6 ;  /* 0xbf80000018173808 */ /* 0x000fc40003000000 */
[----:B------:R-:W0:Y:S01]  /*1930*/  FRND R24, R26 ;  /* 0x0000001a00187307 */ /* 0x000e220000201000 */
[----:B------:R-:W-:-:S05]  /*1940*/  FADD.FTZ R27, |R7|, -RZ ;  /* 0x800000ff071b7221 */ /* 0x000fca0000010200 */
[----:B------:R-:W-:-:S04]  /*1950*/  FSETP.GEU.AND P3, PT, R27, 0.40999999642372131348, PT ;  /* 0x3ed1eb851b00780b */ /* 0x000fc80003f6e000 */
[----:B0-----:R-:W-:-:S05]  /*1960*/  FSEL R24, R24, RZ, P3 ;  /* 0x000000ff18187208 */ /* 0x001fca0001800000 */
[----:B------:R-:W-:Y:S01]  /*1970*/  FFMA.FTZ R27, -R24, 0.693145751953125, R7 ;  /* 0x3f317200181b7823 */ /* 0x000fe20000010107 */
[----:B------:R-:W-:-:S03]  /*1980*/  FSETP.GT.AND P6, PT, R8, 128, PT ;  /* 0x430000000800780b */ /* 0x000fc60003fc4000 */
[----:B------:R-:W-:Y:S01]  /*1990*/  FFMA.FTZ R27, -R24, 1.428606765330187045e-06, R27 ;  /* 0x35bfbe8e181b7823 */ /* 0x000fe2000001011b */
[----:B------:R-:W-:-:S03]  /*19a0*/  FSETP.GEU.AND P5, PT, R8, -25, PT ;  /* 0xc1c800000800780b */ /* 0x000fc60003fae000 */
[----:B------:R-:W-:Y:S01]  /*19b0*/  FFMA.FTZ R8, R27, R0, 0.0083824126049876213074 ;  /* 0x3c0956631b087423 */ /* 0x000fe20000010000 */
[----:B------:R-:W-:-:S03]  /*19c0*/  FSETP.NEU.AND P3, PT, R24, 128, PT ;  /* 0x430000001800780b */ /* 0x000fc60003f6d000 */
[----:B------:R-:W-:Y:S01]  /*19d0*/  FFMA.FTZ R8, R27, R8, 0.041667830199003219604 ;  /* 0x3d2aabe31b087423 */ /* 0x000fe20000010008 */
[----:B------:R-:W-:Y:S01]  /*19e0*/  @!P4 FADD R25, R25, R25 ;  /* 0x000000191919c221 */ /* 0x000fe20000000000 */
[----:B------:R-:W-:Y:S02]  /*19f0*/  FSETP.NEU.AND P4, PT, R3, RZ, PT ;  /* 0x000000ff0300720b */ /* 0x000fe40003f8d000 */
[----:B------:R-:W-:Y:S01]  /*1a00*/  FFMA.FTZ R8, R27, R8, 0.16666397452354431152 ;  /* 0x3e2aa9f61b087423 */ /* 0x000fe20000010008 */
[----:B------:R-:W-:-:S03]  /*1a10*/  FSEL R24, R24, 127, P3 ;  /* 0x42fe000018187808 */ /* 0x000fc60001800000 */
[----:B------:R-:W-:Y:S01]  /*1a20*/  FFMA.FTZ R8, R27, R8, 0.49999994039535522461 ;  /* 0x3efffffe1b087423 */ /* 0x000fe20000010008 */
[----:B------:R-:W0:Y:S01]  /*1a30*/  MUFU.EX2 R26, R24 ;  /* 0x00000018001a7308 */ /* 0x000e220000000800 */
[----:B------:R-:W-:Y:S02]  /*1a40*/  FSEL R25, R25, +INF , !P6 ;  /* 0x7f80000019197808 */ /* 0x000fe40007000000 */
[----:B------:R-:W-:-:S04]  /*1a50*/  FMUL R8, R27, R8 ;  /* 0x000000081b087220 */ /* 0x000fc80000400000 */
[----:B------:R-:W-:Y:S01]  /*1a60*/  FFMA.FTZ R27, R27, R8, R27 ;  /* 0x000000081b1b7223 */ /* 0x000fe2000001001b */
[----:B------:R-:W-:Y:S01]  /*1a70*/  FSEL R8, R25, -1, P5 ;  /* 0xbf80000019087808 */ /* 0x000fe20002800000 */
[C---:B------:R-:W-:Y:S01]  /*1a80*/  @!P4 FADD R8, R3.reuse, R3 ;  /* 0x000000030308c221 */ /* 0x040fe20000000000 */
[----:B------:R-:W-:-:S04]  /*1a90*/  FSETP.GT.AND P4, PT, R3, RZ, PT ;  /* 0x000000ff0300720b */ /* 0x000fc80003f84000 */
[----:B------:R-:W-:Y:S01]  /*1aa0*/  FSEL R8, R3, R8, P4 ;  /* 0x0000000803087208 */ /* 0x000fe20002000000 */
[----:B0-----:R-:W-:-:S04]  /*1ab0*/  FADD R3, R26, -1 ;  /* 0xbf8000001a037421 */ /* 0x001fc80000000000 */
[----:B------:R-:W-:Y:S01]  /*1ac0*/  FFMA.FTZ R3, R26, R27, R3 ;  /* 0x0000001b1a037223 */ /* 0x000fe20000010003 */
[----:B------:R-:W-:-:S04]  /*1ad0*/  FMUL R26, R6, 1.4426950216293334961 ;  /* 0x3fb8aa3b061a7820 */ /* 0x000fc80000400000 */
        /* <DEDUP_REMOVED lines=8> */
[----:B------:R-:W-:-:S04]  /*1b60*/  FFMA.FTZ R24, R27, R0, 0.0083824126049876213074 ;  /* 0x3c0956631b187423 */ /* 0x000fc80000010000 */
[----:B------:R-:W-:-:S04]  /*1b70*/  FFMA.FTZ R24, R27, R24, 0.041667830199003219604 ;  /* 0x3d2aabe31b187423 */ /* 0x000fc80000010018 */
[----:B------:R-:W-:Y:S01]  /*1b80*/  FFMA.FTZ R24, R27, R24, 0.16666397452354431152 ;  /* 0x3e2aa9f61b187423 */ /* 0x000fe20000010018 */
[----:B------:R-:W-:-:S03]  /*1b90*/  FSETP.NEU.AND P4, PT, R25, 128, PT ;  /* 0x430000001900780b */ /* 0x000fc60003f8d000 */
[----:B------:R-:W-:Y:S01]  /*1ba0*/  FFMA.FTZ R24, R27, R24, 0.49999994039535522461 ;  /* 0x3efffffe1b187423 */ /* 0x000fe20000010018 */
[----:B------:R-:W-:Y:S01]  /*1bb0*/  @!P3 FADD R3, R3, R3 ;  /* 0x000000030303b221 */ /* 0x000fe20000000000 */
[----:B------:R-:W-:Y:S02]  /*1bc0*/  FSETP.NEU.AND P3, PT, R7, RZ, PT ;  /* 0x000000ff0700720b */ /* 0x000fe40003f6d000 */
[----:B------:R-:W-:Y:S01]  /*1bd0*/  FMUL R24, R27, R24 ;  /* 0x000000181b187220 */ /* 0x000fe20000400000 */
[----:B------:R-:W-:-:S03]  /*1be0*/  FSEL R25, R25, 127, P4 ;  /* 0x42fe000019197808 */ /* 0x000fc60002000000 */
[----:B------:R-:W-:Y:S02]  /*1bf0*/  FFMA.FTZ R27, R27, R24, R27 ;  /* 0x000000181b1b7223 */ /* 0x000fe4000001001b */
[----:B------:R-:W0:Y:S01]  /*1c00*/  MUFU.EX2 R24, R25 ;  /* 0x0000001900187308 */ /* 0x000e220000000800 */
[----:B------:R-:W-:-:S04]  /*1c10*/  FSEL R3, R3, +INF , !P6 ;  /* 0x7f80000003037808 */ /* 0x000fc80007000000 */
[----:B------:R-:W-:Y:S01]  /*1c20*/  FSEL R26, R3, -1, P5 ;  /* 0xbf800000031a7808 */ /* 0x000fe20002800000 */
[C---:B------:R-:W-:Y:S01]  /*1c30*/  @!P3 FADD R26, R7.reuse, R7 ;  /* 0x00000007071ab221 */ /* 0x040fe20000000000 */
[----:B------:R-:W-:-:S04]  /*1c40*/  FSETP.GT.AND P3, PT, R7, RZ, PT ;  /* 0x000000ff0700720b */ /* 0x000fc80003f64000 */
[----:B------:R-:W-:Y:S01]  /*1c50*/  FSEL R3, R7, R26, P3 ;  /* 0x0000001a07037208 */ /* 0x000fe20001800000 */
[----:B0-----:R-:W-:Y:S01]  /*1c60*/  FADD R7, R24, -1 ;  /* 0xbf80000018077421 */ /* 0x001fe20000000000 */
[----:B------:R-:W-:-:S03]  /*1c70*/  FSETP.NEU.AND P5, PT, R6, RZ, PT ;  /* 0x000000ff0600720b */ /* 0x000fc60003fad000 */
[----:B------:R-:W-:Y:S01]  /*1c80*/  FFMA.FTZ R7, R24, R27, R7 ;  /* 0x0000001b18077223 */ /* 0x000fe20000010007 */
[----:B------:R-:W-:-:S03]  /*1c90*/  FSETP.GT.AND P3, PT, R25, 128, PT ;  /* 0x430000001900780b */ /* 0x000fc60003f64000 */
[----:B------:R-:W-:Y:S01]  /*1ca0*/  @!P4 FADD R7, R7, R7 ;  /* 0x000000070707c221 */ /* 0x000fe20000000000 */
[----:B------:R-:W-:-:S04]  /*1cb0*/  FSETP.GEU.AND P4, PT, R25, -25, PT ;  /* 0xc1c800001900780b */ /* 0x000fc80003f8e000 */
[----:B------:R-:W-:Y:S02]  /*1cc0*/  FSEL R7, R7, +INF , !P3 ;  /* 0x7f80000007077808 */ /* 0x000fe40005800000 */
[C---:B------:R-:W-:Y:S02]  /*1cd0*/  FSETP.GT.AND P3, PT, R6.reuse, RZ, PT ;  /* 0x000000ff0600720b */ /* 0x040fe40003f64000 */
[----:B------:R-:W-:Y:S01]  /*1ce0*/  FSEL R25, R7, -1, P4 ;  /* 0xbf80000007197808 */ /* 0x000fe20002000000 */
[----:B------:R-:W-:-:S05]  /*1cf0*/  @!P5 FADD R25, R6, R6 ;  /* 0x000000060619d221 */ /* 0x000fca0000000000 */
[----:B------:R-:W-:Y:S01]  /*1d00*/  FSEL R24, R6, R25, P3 ;  /* 0x0000001906187208 */ /* 0x000fe20001800000 */
[----:B------:R-:W-:-:S04]  /*1d10*/  FADD R7, R10, R3 ;  /* 0x000000030a077221 */ /* 0x000fc80000000000 */
[----:B------:R-:W-:Y:S01]  /*1d20*/  FADD R6, R9, R24 ;  /* 0x0000001809067221 */ /* 0x000fe20000000000 */
[----:B------:R-:W-:-:S03]  /*1d30*/  FMUL R27, R7, 1.4426950216293334961 ;  /* 0x3fb8aa3b071b7820 */ /* 0x000fc60000400000 */
[----:B------:R-:W-:Y:S01]  /*1d40*/  FMUL R25, R6, 1.4426950216293334961 ;  /* 0x3fb8aa3b06197820 */ /* 0x000fe20000400000 */
[----:B------:R-:W0:Y:S01]  /*1d50*/  FRND R26, R27 ;  /* 0x0000001b001a7307 */ /* 0x000e220000201000 */
[----:B------:R-:W-:Y:S01]  /*1d60*/  FSETP.GT.AND P4, PT, R3, -R10, PT ;  /* 0x8000000a0300720b */ /* 0x000fe20003f84000 */
[----:B------:R-:W-:-:S06]  /*1d70*/  FADD.FTZ R10, |R7|, -RZ ;  /* 0x800000ff070a7221 */ /* 0x000fcc0000010200 */
[----:B------:R-:W1:Y:S01]  /*1d80*/  FRND R25, R25 ;  /* 0x0000001900197307 */ /* 0x000e620000201000 */
[----:B------:R-:W-:Y:S01]  /*1d90*/  FADD.FTZ R3, |R6|, -RZ ;  /* 0x800000ff06037221 */ /* 0x000fe20000010200 */
[----:B------:R-:W-:-:S04]  /*1da0*/  FSETP.GEU.AND P5, PT, R10, 0.40999999642372131348, PT ;  /* 0x3ed1eb850a00780b */ /* 0x000fc80003fae000 */
[----:B------:R-:W-:Y:S02]  /*1db0*/  FSETP.GEU.AND P3, PT, R3, 0.40999999642372131348, PT ;  /* 0x3ed1eb850300780b */ /* 0x000fe40003f6e000 */
[----:B0-----:R-:W-:Y:S02]  /*1dc0*/  FSEL R26, R26, RZ, P5 ;  /* 0x000000ff1a1a7208 */ /* 0x001fe40002800000 */
[----:B-1----:R-:W-:Y:S02]  /*1dd0*/  FSEL R3, R25, RZ, P3 ;  /* 0x000000ff19037208 */ /* 0x002fe40001800000 */
[----:B------:R-:W-:Y:S01]  /*1de0*/  FSETP.GT.AND P3, PT, R24, -R9, PT ;  /* 0x800000091800720b */ /* 0x000fe20003f64000 */
[C---:B------:R-:W-:Y:S02]  /*1df0*/  FFMA.FTZ R9, -R26.reuse, 0.693145751953125, R7 ;  /* 0x3f3172001a097823 */ /* 0x040fe40000010107 */
[----:B------:R-:W-:Y:S02]  /*1e00*/  FFMA.FTZ R10, -R3, 0.693145751953125, R6 ;  /* 0x3f317200030a7823 */ /* 0x000fe40000010106 */
[----:B------:R-:W-:-:S02]  /*1e10*/  FFMA.FTZ R25, -R26, 1.428606765330187045e-06, R9 ;  /* 0x35bfbe8e1a197823 */ /* 0x000fc40000010109 */
[----:B------:R-:W-:-:S04]  /*1e20*/  FFMA.FTZ R9, -R3, 1.428606765330187045e-06, R10 ;  /* 0x35bfbe8e03097823 */ /* 0x000fc8000001010a */
[----:B------:R-:W-:-:S04]  /*1e30*/  FFMA.FTZ R24, R9, R0, 0.0083824126049876213074 ;  /* 0x3c09566309187423 */ /* 0x000fc80000010000 */
[----:B------:R-:W-:-:S04]  /*1e40*/  FFMA.FTZ R24, R9, R24, 0.041667830199003219604 ;  /* 0x3d2aabe309187423 */ /* 0x000fc80000010018 */
[----:B------:R-:W-:-:S04]  /*1e50*/  FFMA.FTZ R24, R9, R24, 0.16666397452354431152 ;  /* 0x3e2aa9f609187423 */ /* 0x000fc80000010018 */
[----:B------:R-:W-:Y:S01]  /*1e60*/  FFMA.FTZ R24, R9, R24, 0.49999994039535522461 ;  /* 0x3efffffe09187423 */ /* 0x000fe20000010018 */
[----:B------:R-:W-:-:S03]  /*1e70*/  FFMA.FTZ R10, R25, R0, 0.0083824126049876213074 ;  /* 0x3c095663190a7423 */ /* 0x000fc60000010000 */
[----:B------:R-:W-:Y:S01]  /*1e80*/  FMUL R24, R9, R24 ;  /* 0x0000001809187220 */ /* 0x000fe20000400000 */
[----:B------:R-:W-:-:S03]  /*1e90*/  FFMA.FTZ R10, R25, R10, 0.041667830199003219604 ;  /* 0x3d2aabe3190a7423 */ /* 0x000fc6000001000a */
[----:B------:R-:W-:Y:S01]  /*1ea0*/  FFMA.FTZ R9, R9, R24, R9 ;  /* 0x0000001809097223 */ /* 0x000fe20000010009 */
[----:B------:R-:W-:Y:S01]  /*1eb0*/  FADD R24, R11, R8 ;  /* 0x000000080b187221 */ /* 0x000fe20000000000 */
[----:B------:R-:W-:-:S03]  /*1ec0*/  FFMA.FTZ R10, R25, R10, 0.16666397452354431152 ;  /* 0x3e2aa9f6190a7423 */ /* 0x000fc6000001000a */
[----:B------:R-:W-:Y:S01]  /*1ed0*/  FMUL R28, R24, 1.4426950216293334961 ;  /* 0x3fb8aa3b181c7820 */ /* 0x000fe20000400000 */
[----:B------:R-:W-:-:S04]  /*1ee0*/  FFMA.FTZ R10, R25, R10, 0.49999994039535522461 ;  /* 0x3efffffe190a7423 */ /* 0x000fc8000001000a */
[C---:B------:R-:W-:Y:S01]  /*1ef0*/  FMUL R10, R25.reuse, R10 ;  /* 0x0000000a190a7220 */ /* 0x040fe20000400000 */
[----:B------:R-:W0:Y:S03]  /*1f00*/  FRND R28, R28 ;  /* 0x0000001c001c7307 */ /* 0x000e260000201000 */
[----:B------:R-:W-:Y:S01]  /*1f10*/  FFMA.FTZ R10, R25, R10, R25 ;  /* 0x0000000a190a7223 */ /* 0x000fe20000010019 */
[----:B------:R-:W-:-:S05]  /*1f20*/  FADD.FTZ R25, |R24|, -RZ ;  /* 0x800000ff18197221 */ /* 0x000fca0000010200 */
[----:B------:R-:W-:-:S04]  /*1f30*/  FSETP.GEU.AND P5, PT, R25, 0.40999999642372131348, PT ;  /* 0x3ed1eb851900780b */ /* 0x000fc80003fae000 */
[----:B0-----:R-:W-:Y:S02]  /*1f40*/  FSEL R27, R28, RZ, P5 ;  /* 0x000000ff1c1b7208 */ /* 0x001fe40002800000 */
[----:B------:R-:W-:-:S03]  /*1f50*/  FSETP.NEU.AND P5, PT, R26, 128, PT ;  /* 0x430000001a00780b */ /* 0x000fc60003fad000 */
[----:B------:R-:W-:Y:S01]  /*1f60*/  FFMA.FTZ R25, -R27, 0.693145751953125, R24 ;  /* 0x3f3172001b197823 */ /* 0x000fe20000010118 */
[----:B------:R-:W-:-:S03]  /*1f70*/  FSEL R26, R26, 127, P5 ;  /* 0x42fe00001a1a7808 */ /* 0x000fc60002800000 */
[----:B------:R-:W-:Y:S02]  /*1f80*/  FFMA.FTZ R25, -R27, 1.428606765330187045e-06, R25 ;  /* 0x35bfbe8e1b197823 */ /* 0x000fe40000010119 */
[----:B------:R-:W0:Y:S01]  /*1f90*/  MUFU.EX2 R27, R26 ;  /* 0x0000001a001b7308 */ /* 0x000e220000000800 */
[----:B------:R-:W-:Y:S01]  /*1fa0*/  FSEL R13, R13, R22, P0 ;  /* 0x000000160d0d7208 */ /* 0x000fe20000000000 */
[----:B------:R-:W-:Y:S01]  /*1fb0*/  FFMA.FTZ R0, R25, R0, 0.0083824126049876213074 ;  /* 0x3c09566319007423 */ /* 0x000fe20000010000 */
[----:B------:R-:W-:Y:S02]  /*1fc0*/  FSETP.NEU.AND P6, PT, R7, RZ, PT ;  /* 0x000000ff0700720b */ /* 0x000fe40003fcd000 */
[----:B------:R-:W-:Y:S01]  /*1fd0*/  FSETP.GT.AND P0, PT, R8, -R11, PT ;  /* 0x8000000b0800720b */ /* 0x000fe20003f04000 */
[----:B------:R-:W-:Y:S01]  /*1fe0*/  FFMA.FTZ R0, R25, R0, 0.041667830199003219604 ;  /* 0x3d2aabe319007423 */ /* 0x000fe20000010000 */
[----:B0-----:R-:W-:-:S04]  /*1ff0*/  FADD R22, R27, -1 ;  /* 0xbf8000001b167421 */ /* 0x001fc80000000000 */
[----:B------:R-:W-:Y:S01]  /*2000*/  FFMA.FTZ R10, R27, R10, R22 ;  /* 0x0000000a1b0a7223 */ /* 0x000fe20000010016 */
[----:B------:R-:W-:-:S03]  /*2010*/  FADD R8, R11, R8 ;  /* 0x000000080b087221 */ /* 0x000fc60000000000 */
[----:B------:R-:W-:Y:S01]  /*2020*/  @!P5 FADD R10, R10, R10 ;  /* 0x0000000a0a0ad221 */ /* 0x000fe20000000000 */
[----:B------:R-:W-:Y:S01]  /*2030*/  FSETP.GT.AND P5, PT, R26, 128, PT ;  /* 0x430000001a00780b */ /* 0x000fe20003fa4000 */
[----:B------:R-:W-:Y:S01]  /*2040*/  FFMA.FTZ R0, R25, R0, 0.16666397452354431152 ;  /* 0x3e2aa9f619007423 */ /* 0x000fe20000010000 */
[----:B------:R-:W-:Y:S02]  /*2050*/  FADD.FTZ R22, |R8|, -RZ ;  /* 0x800000ff08167221 */ /* 0x000fe40000010200 */
[----:B------:R-:W-:Y:S02]  /*2060*/  FSEL R11, R10, +INF , !P5 ;  /* 0x7f8000000a0b7808 */ /* 0x000fe40006800000 */
[----:B------:R-:W-:Y:S01]  /*2070*/  FSETP.GEU.AND P5, PT, R26, -25, PT ;  /* 0xc1c800001a00780b */ /* 0x000fe20003fae000 */
[----:B------:R-:W-:Y:S01]  /*2080*/  FADD R10, R7, R7 ;  /* 0x00000007070a7221 */ /* 0x000fe20000000000 */
[----:B------:R-:W-:Y:S02]  /*2090*/  FFMA.FTZ R0, R25, R0, 0.49999994039535522461 ;  /* 0x3efffffe19007423 */ /* 0x000fe40000010000 */
[----:B------:R-:W-:-:S02]  /*20a0*/  @P6 FSEL R10, R11, -1, P5 ;  /* 0xbf8000000b0a6808 */ /* 0x000fc40002800000 */
[----:B------:R-:W-:Y:S02]  /*20b0*/  FSETP.NEU.AND P6, PT, R3, 128, PT ;  /* 0x430000000300780b */ /* 0x000fe40003fcd000 */
[----:B------:R-:W-:Y:S01]  /*20c0*/  FSETP.GEU.AND P5, PT, R22, 0.40999999642372131348, PT ;  /* 0x3ed1eb851600780b */ /* 0x000fe20003fae000 */
[----:B------:R-:W-:Y:S01]  /*20d0*/  FMUL R22, R25, R0 ;  /* 0x0000000019167220 */ /* 0x000fe20000400000 */
[----:B------:R-:W-:-:S03]  /*20e0*/  FSEL R3, R3, 127, P6 ;  /* 0x42fe000003037808 */ /* 0x000fc60003000000 */
[----:B------:R-:W-:Y:S01]  /*20f0*/  FFMA.FTZ R25, R25, R22, R25 ;  /* 0x0000001619197223 */ /* 0x000fe20000010019 */
[----:B------:R-:W-:Y:S01]  /*2100*/  FMUL R22, R8, 1.4426950216293334961 ;  /* 0x3fb8aa3b08167820 */ /* 0x000fe20000400000 */
[----:B------:R-:W0:Y:S08]  /*2110*/  MUFU.EX2 R0, R3 ;  /* 0x0000000300007308 */ /* 0x000e300000000800 */
[----:B------:R-:W1:Y:S01]  /*2120*/  FRND R22, R22 ;  /* 0x0000001600167307 */ /* 0x000e620000201000 */
[----:B0-----:R-:W-:-:S04]  /*2130*/  FADD R11, R0, -1 ;  /* 0xbf800000000b7421 */ /* 0x001fc80000000000 */
[----:B------:R-:W-:Y:S01]  /*2140*/  FFMA.FTZ R9, R0, R9, R11 ;  /* 0x0000000900097223 */ /* 0x000fe2000001000b */
[----:B-1----:R-:W-:Y:S02]  /*2150*/  FSEL R0, R22, RZ, P5 ;  /* 0x000000ff16007208 */ /* 0x002fe40002800000 */
[----:B------:R-:W-:Y:S01]  /*2160*/  FSETP.NEU.AND P5, PT, R6, RZ, PT ;  /* 0x000000ff0600720b */ /* 0x000fe20003fad000 */
[----:B------:R-:W-:Y:S01]  /*2170*/  @!P6 FADD R9, R9, R9 ;  /* 0x000000090909e221 */ /* 0x000fe20000000000 */
[----:B------:R-:W-:-:S04]  /*2180*/  FSETP.GT.AND P6, PT, R3, 128, PT ;  /* 0x430000000300780b */ /* 0x000fc80003fc4000 */
[----:B------:R-:W-:Y:S02]  /*2190*/  FSEL R9, R9, +INF , !P6 ;  /* 0x7f80000009097808 */ /* 0x000fe40007000000 */
[----:B------:R-:W-:Y:S01]  /*21a0*/  FSETP.GEU.AND P6, PT, R3, -25, PT ;  /* 0xc1c800000300780b */ /* 0x000fe20003fce000 */
[----:B------:R-:W-:-:S04]  /*21b0*/  FADD R11, R6, R6 ;  /* 0x00000006060b7221 */ /* 0x000fc80000000000 */
[----:B------:R-:W-:Y:S02]  /*21c0*/  @P5 FSEL R11, R9, -1, P6 ;  /* 0xbf800000090b5808 */ /* 0x000fe40003000000 */
[----:B------:R-:W-:-:S04]  /*21d0*/  FSETP.NEU.AND P5, PT, R0, 128, PT ;  /* 0x430000000000780b */ /* 0x000fc80003fad000 */
[----:B------:R-:W-:-:S04]  /*21e0*/  FSEL R0, R0, 127, P5 ;  /* 0x42fe000000007808 */ /* 0x000fc80002800000 */
[----:B------:R-:W0:Y:S02]  /*21f0*/  MUFU.EX2 R3, R0 ;  /* 0x0000000000037308 */ /* 0x000e240000000800 */
[----:B0-----:R-:W-:-:S04]  /*2200*/  FADD R22, R3, -1 ;  /* 0xbf80000003167421 */ /* 0x001fc80000000000 */
[----:B------:R-:W-:-:S04]  /*2210*/  FFMA.FTZ R22, R3, R25, R22 ;  /* 0x0000001903167223 */ /* 0x000fc80000010016 */
[----:B------:R-:W-:Y:S01]  /*2220*/  @!P5 FADD R22, R22, R22 ;  /* 0x000000161616d221 */ /* 0x000fe20000000000 */
[----:B------:R-:W-:Y:S02]  /*2230*/  FSETP.NEU.AND P5, PT, R8, RZ, PT ;  /* 0x000000ff0800720b */ /* 0x000fe40003fad000 */
[----:B------:R-:W0:Y:S01]  /*2240*/  LDC.64 R8, c[0x0][0x218] ;  /* 0x00008600ff087b82 */ /* 0x000e220000000a00 */
[----:B------:R-:W-:-:S04]  /*2250*/  FSETP.GT.AND P6, PT, R0, 128, PT ;  /* 0x430000000000780b */ /* 0x000fc80003fc4000 */
[----:B------:R-:W-:Y:S02]  /*2260*/  FSEL R22, R22, +INF , !P6 ;  /* 0x7f80000016167808 */ /* 0x000fe40007000000 */
[----:B------:R-:W-:-:S04]  /*2270*/  FSETP.GEU.AND P6, PT, R0, -25, PT ;  /* 0xc1c800000000780b */ /* 0x000fc80003fce000 */
[----:B------:R-:W-:Y:S01]  /*2280*/  FSEL R25, R22, -1, P6 ;  /* 0xbf80000016197808 */ /* 0x000fe20003000000 */
[----:B------:R-:W-:Y:S01]  /*2290*/  @!P5 FADD R25, R24, R24 ;  /* 0x000000181819d221 */ /* 0x000fe20000000000 */
[----:B------:R-:W-:Y:S02]  /*22a0*/  FSEL R12, R12, R21, P1 ;  /* 0x000000150c0c7208 */ /* 0x000fe40000800000 */
[----:B------:R-:W-:Y:S01]  /*22b0*/  FSEL R10, R7, R10, P4 ;  /* 0x0000000a070a7208 */ /* 0x000fe20002000000 */
[----:B------:R-:W-:Y:S01]  /*22c0*/  STG.E.128 desc[UR4][R4.64+0x800], R16 ;  /* 0x0008001004007986 */ /* 0x000fe2000c101d04 */
[----:B0-----:R-:W-:Y:S01]  /*22d0*/  IMAD.WIDE R2, R2, 0x4, R8 ;  /* 0x0000000402027825 */ /* 0x001fe200078e0208 */
[----:B------:R-:W-:Y:S02]  /*22e0*/  FSEL R9, R6, R11, P3 ;  /* 0x0000000b06097208 */ /* 0x000fe40001800000 */
[----:B------:R-:W-:Y:S02]  /*22f0*/  FSEL R8, R20, R23, P2 ;  /* 0x0000001714087208 */ /* 0x000fe40001000000 */
[----:B------:R-:W-:Y:S01]  /*2300*/  FSEL R11, R24, R25, P0 ;  /* 0x00000019180b7208 */ /* 0x000fe20000000000 */
[----:B------:R-:W-:Y:S04]  /*2310*/  STG.E.128 desc[UR4][R2.64], R12 ;  /* 0x0000000c02007986 */ /* 0x000fe8000c101d04 */
[----:B------:R-:W-:Y:S01]  /*2320*/  STG.E.128 desc[UR4][R2.64+0x800], R8 ;  /* 0x0008000802007986 */ /* 0x000fe2000c101d04 */
[----:B------:R-:W-:Y:S05]  /*2330*/  EXIT ;  /* 0x000000000000794d */ /* 0x000fea0003800000 */
.L_x_0:
[----:B------:R-:W-:-:S00]  /*2340*/  BRA `(.L_x_0) ;  /* 0xfffffffc00fc7947 */ /* 0x000fc0000383ffff */
[----:B------:R-:W-:-:S00]  /*2350*/  NOP ;  /* 0x0000000000007918 */ /* 0x000fc00000000000 */
        /* <DEDUP_REMOVED lines=10> */
.L_x_1:


//--------------------- .nv.global.init           --------------------------
	.section	.nv.global.init,"aw",@progbits
.nv.global.init:
	.type		_$_str,@object
	.size		_$_str,(_$_str_$_2 - _$_str)
_$_str:
        /*0000*/ 	.byte	0x5f, 0x5f, 0x43, 0x55, 0x44, 0x41, 0x5f, 0x46, 0x54, 0x5a, 0x00
	.type		_$_str_$_2,@object
	.size		_$_str_$_2,(.L_1 - _$_str_$_2)
_$_str_$_2:
        /*000b*/ 	.byte	0x5f, 0x5f, 0x43, 0x55, 0x44, 0x41, 0x5f, 0x50, 0x52, 0x45, 0x43, 0x5f, 0x53, 0x51, 0x52, 0x54
        /*001b*/ 	.byte	0x00
.L_1:


//--------------------- .nv.constant0.triton_poi_fused__native_batch_norm_legit_no_training_add_convolution_elu_6 --------------------------
	.section	.nv.constant0.triton_poi_fused__native_batch_norm_legit_no_training_add_convolution_elu_6,"a",@progbits
	.sectionflags	@""
	.align	4
.nv.constant0.triton_poi_fused__native_batch_norm_legit_no_training_add_convolution_elu_6:
	.zero		596
